//
// Generated by NVIDIA NVVM Compiler
//
// Compiler Build ID: CL-36424714
// Cuda compilation tools, release 13.0, V13.0.88
// Based on NVVM 20.0.0
//

.version 9.0
.target sm_100
.address_size 64

	// .globl	_Z22interleave_kernel_1bitPKjPj

.visible .entry _Z22interleave_kernel_1bitPKjPj(
	.param .u64 .ptr .align 1 _Z22interleave_kernel_1bitPKjPj_param_0,
	.param .u64 .ptr .align 1 _Z22interleave_kernel_1bitPKjPj_param_1
)
{
	.reg .b32 	%r<3044>;
	.reg .b64 	%rd<8>;

	ld.param.u64 	%rd1, [_Z22interleave_kernel_1bitPKjPj_param_0];
	ld.param.u64 	%rd2, [_Z22interleave_kernel_1bitPKjPj_param_1];
	cvta.to.global.u64 	%rd3, %rd2;
	mov.u32 	%r1, %ctaid.x;
	mov.u32 	%r2, %ntid.x;
	mov.u32 	%r3, %tid.x;
	mad.lo.s32 	%r4, %r1, %r2, %r3;
	shl.b32 	%r5, %r4, 5;
	cvta.to.global.u64 	%rd4, %rd1;
	mul.wide.s32 	%rd5, %r5, 4;
	add.s64 	%rd6, %rd4, %rd5;
	ld.global.nc.u32 	%r6, [%rd6];
	ld.global.nc.u32 	%r7, [%rd6+4];
	ld.global.nc.u32 	%r8, [%rd6+8];
	ld.global.nc.u32 	%r9, [%rd6+12];
	ld.global.nc.u32 	%r10, [%rd6+16];
	ld.global.nc.u32 	%r11, [%rd6+20];
	ld.global.nc.u32 	%r12, [%rd6+24];
	ld.global.nc.u32 	%r13, [%rd6+28];
	ld.global.nc.u32 	%r14, [%rd6+32];
	ld.global.nc.u32 	%r15, [%rd6+36];
	ld.global.nc.u32 	%r16, [%rd6+40];
	ld.global.nc.u32 	%r17, [%rd6+44];
	ld.global.nc.u32 	%r18, [%rd6+48];
	ld.global.nc.u32 	%r19, [%rd6+52];
	ld.global.nc.u32 	%r20, [%rd6+56];
	ld.global.nc.u32 	%r21, [%rd6+60];
	ld.global.nc.u32 	%r22, [%rd6+64];
	ld.global.nc.u32 	%r23, [%rd6+68];
	ld.global.nc.u32 	%r24, [%rd6+72];
	ld.global.nc.u32 	%r25, [%rd6+76];
	ld.global.nc.u32 	%r26, [%rd6+80];
	ld.global.nc.u32 	%r27, [%rd6+84];
	ld.global.nc.u32 	%r28, [%rd6+88];
	ld.global.nc.u32 	%r29, [%rd6+92];
	ld.global.nc.u32 	%r30, [%rd6+96];
	ld.global.nc.u32 	%r31, [%rd6+100];
	ld.global.nc.u32 	%r32, [%rd6+104];
	ld.global.nc.u32 	%r33, [%rd6+108];
	ld.global.nc.u32 	%r34, [%rd6+112];
	ld.global.nc.u32 	%r35, [%rd6+116];
	ld.global.nc.u32 	%r36, [%rd6+120];
	ld.global.nc.u32 	%r37, [%rd6+124];
	and.b32  	%r38, %r6, 1;
	shl.b32 	%r39, %r7, 1;
	and.b32  	%r40, %r39, 2;
	or.b32  	%r41, %r40, %r38;
	shl.b32 	%r42, %r8, 2;
	and.b32  	%r43, %r42, 4;
	or.b32  	%r44, %r43, %r41;
	shl.b32 	%r45, %r9, 3;
	and.b32  	%r46, %r45, 8;
	or.b32  	%r47, %r46, %r44;
	shl.b32 	%r48, %r10, 4;
	and.b32  	%r49, %r48, 16;
	or.b32  	%r50, %r49, %r47;
	shl.b32 	%r51, %r11, 5;
	and.b32  	%r52, %r51, 32;
	or.b32  	%r53, %r52, %r50;
	shl.b32 	%r54, %r12, 6;
	and.b32  	%r55, %r54, 64;
	or.b32  	%r56, %r55, %r53;
	shl.b32 	%r57, %r13, 7;
	and.b32  	%r58, %r57, 128;
	or.b32  	%r59, %r58, %r56;
	shl.b32 	%r60, %r14, 8;
	and.b32  	%r61, %r60, 256;
	or.b32  	%r62, %r61, %r59;
	shl.b32 	%r63, %r15, 9;
	and.b32  	%r64, %r63, 512;
	or.b32  	%r65, %r64, %r62;
	shl.b32 	%r66, %r16, 10;
	and.b32  	%r67, %r66, 1024;
	or.b32  	%r68, %r67, %r65;
	shl.b32 	%r69, %r17, 11;
	and.b32  	%r70, %r69, 2048;
	or.b32  	%r71, %r70, %r68;
	shl.b32 	%r72, %r18, 12;
	and.b32  	%r73, %r72, 4096;
	or.b32  	%r74, %r73, %r71;
	shl.b32 	%r75, %r19, 13;
	and.b32  	%r76, %r75, 8192;
	or.b32  	%r77, %r76, %r74;
	shl.b32 	%r78, %r20, 14;
	and.b32  	%r79, %r78, 16384;
	or.b32  	%r80, %r79, %r77;
	shl.b32 	%r81, %r21, 15;
	and.b32  	%r82, %r81, 32768;
	or.b32  	%r83, %r82, %r80;
	shl.b32 	%r84, %r22, 16;
	and.b32  	%r85, %r84, 65536;
	or.b32  	%r86, %r85, %r83;
	shl.b32 	%r87, %r23, 17;
	and.b32  	%r88, %r87, 131072;
	or.b32  	%r89, %r88, %r86;
	shl.b32 	%r90, %r24, 18;
	and.b32  	%r91, %r90, 262144;
	or.b32  	%r92, %r91, %r89;
	shl.b32 	%r93, %r25, 19;
	and.b32  	%r94, %r93, 524288;
	or.b32  	%r95, %r94, %r92;
	shl.b32 	%r96, %r26, 20;
	and.b32  	%r97, %r96, 1048576;
	or.b32  	%r98, %r97, %r95;
	shl.b32 	%r99, %r27, 21;
	and.b32  	%r100, %r99, 2097152;
	or.b32  	%r101, %r100, %r98;
	shl.b32 	%r102, %r28, 22;
	and.b32  	%r103, %r102, 4194304;
	or.b32  	%r104, %r103, %r101;
	shl.b32 	%r105, %r29, 23;
	and.b32  	%r106, %r105, 8388608;
	or.b32  	%r107, %r106, %r104;
	shl.b32 	%r108, %r30, 24;
	and.b32  	%r109, %r108, 16777216;
	or.b32  	%r110, %r109, %r107;
	shl.b32 	%r111, %r31, 25;
	and.b32  	%r112, %r111, 33554432;
	or.b32  	%r113, %r112, %r110;
	shl.b32 	%r114, %r32, 26;
	and.b32  	%r115, %r114, 67108864;
	or.b32  	%r116, %r115, %r113;
	shl.b32 	%r117, %r33, 27;
	and.b32  	%r118, %r117, 134217728;
	or.b32  	%r119, %r118, %r116;
	shl.b32 	%r120, %r34, 28;
	and.b32  	%r121, %r120, 268435456;
	or.b32  	%r122, %r121, %r119;
	shl.b32 	%r123, %r35, 29;
	and.b32  	%r124, %r123, 536870912;
	or.b32  	%r125, %r124, %r122;
	shl.b32 	%r126, %r36, 30;
	and.b32  	%r127, %r126, 1073741824;
	or.b32  	%r128, %r127, %r125;
	shl.b32 	%r129, %r37, 31;
	or.b32  	%r130, %r129, %r128;
	add.s64 	%rd7, %rd3, %rd5;
	st.global.u32 	[%rd7], %r130;
	shr.u32 	%r131, %r6, 1;
	and.b32  	%r132, %r131, 1;
	and.b32  	%r133, %r7, 2;
	or.b32  	%r134, %r133, %r132;
	shl.b32 	%r135, %r8, 1;
	and.b32  	%r136, %r135, 4;
	or.b32  	%r137, %r136, %r134;
	shl.b32 	%r138, %r9, 2;
	and.b32  	%r139, %r138, 8;
	or.b32  	%r140, %r139, %r137;
	shl.b32 	%r141, %r10, 3;
	and.b32  	%r142, %r141, 16;
	or.b32  	%r143, %r142, %r140;
	shl.b32 	%r144, %r11, 4;
	and.b32  	%r145, %r144, 32;
	or.b32  	%r146, %r145, %r143;
	shl.b32 	%r147, %r12, 5;
	and.b32  	%r148, %r147, 64;
	or.b32  	%r149, %r148, %r146;
	shl.b32 	%r150, %r13, 6;
	and.b32  	%r151, %r150, 128;
	or.b32  	%r152, %r151, %r149;
	shl.b32 	%r153, %r14, 7;
	and.b32  	%r154, %r153, 256;
	or.b32  	%r155, %r154, %r152;
	shl.b32 	%r156, %r15, 8;
	and.b32  	%r157, %r156, 512;
	or.b32  	%r158, %r157, %r155;
	shl.b32 	%r159, %r16, 9;
	and.b32  	%r160, %r159, 1024;
	or.b32  	%r161, %r160, %r158;
	shl.b32 	%r162, %r17, 10;
	and.b32  	%r163, %r162, 2048;
	or.b32  	%r164, %r163, %r161;
	shl.b32 	%r165, %r18, 11;
	and.b32  	%r166, %r165, 4096;
	or.b32  	%r167, %r166, %r164;
	shl.b32 	%r168, %r19, 12;
	and.b32  	%r169, %r168, 8192;
	or.b32  	%r170, %r169, %r167;
	shl.b32 	%r171, %r20, 13;
	and.b32  	%r172, %r171, 16384;
	or.b32  	%r173, %r172, %r170;
	shl.b32 	%r174, %r21, 14;
	and.b32  	%r175, %r174, 32768;
	or.b32  	%r176, %r175, %r173;
	shl.b32 	%r177, %r22, 15;
	and.b32  	%r178, %r177, 65536;
	or.b32  	%r179, %r178, %r176;
	shl.b32 	%r180, %r23, 16;
	and.b32  	%r181, %r180, 131072;
	or.b32  	%r182, %r181, %r179;
	shl.b32 	%r183, %r24, 17;
	and.b32  	%r184, %r183, 262144;
	or.b32  	%r185, %r184, %r182;
	shl.b32 	%r186, %r25, 18;
	and.b32  	%r187, %r186, 524288;
	or.b32  	%r188, %r187, %r185;
	shl.b32 	%r189, %r26, 19;
	and.b32  	%r190, %r189, 1048576;
	or.b32  	%r191, %r190, %r188;
	shl.b32 	%r192, %r27, 20;
	and.b32  	%r193, %r192, 2097152;
	or.b32  	%r194, %r193, %r191;
	shl.b32 	%r195, %r28, 21;
	and.b32  	%r196, %r195, 4194304;
	or.b32  	%r197, %r196, %r194;
	shl.b32 	%r198, %r29, 22;
	and.b32  	%r199, %r198, 8388608;
	or.b32  	%r200, %r199, %r197;
	shl.b32 	%r201, %r30, 23;
	and.b32  	%r202, %r201, 16777216;
	or.b32  	%r203, %r202, %r200;
	shl.b32 	%r204, %r31, 24;
	and.b32  	%r205, %r204, 33554432;
	or.b32  	%r206, %r205, %r203;
	shl.b32 	%r207, %r32, 25;
	and.b32  	%r208, %r207, 67108864;
	or.b32  	%r209, %r208, %r206;
	shl.b32 	%r210, %r33, 26;
	and.b32  	%r211, %r210, 134217728;
	or.b32  	%r212, %r211, %r209;
	shl.b32 	%r213, %r34, 27;
	and.b32  	%r214, %r213, 268435456;
	or.b32  	%r215, %r214, %r212;
	shl.b32 	%r216, %r35, 28;
	and.b32  	%r217, %r216, 536870912;
	or.b32  	%r218, %r217, %r215;
	shl.b32 	%r219, %r36, 29;
	and.b32  	%r220, %r219, 1073741824;
	or.b32  	%r221, %r220, %r218;
	shl.b32 	%r222, %r37, 30;
	and.b32  	%r223, %r222, -2147483648;
	or.b32  	%r224, %r223, %r221;
	st.global.u32 	[%rd7+4], %r224;
	shr.u32 	%r225, %r6, 2;
	and.b32  	%r226, %r225, 1;
	shr.u32 	%r227, %r7, 1;
	and.b32  	%r228, %r227, 2;
	or.b32  	%r229, %r228, %r226;
	and.b32  	%r230, %r8, 4;
	or.b32  	%r231, %r230, %r229;
	shl.b32 	%r232, %r9, 1;
	and.b32  	%r233, %r232, 8;
	or.b32  	%r234, %r233, %r231;
	shl.b32 	%r235, %r10, 2;
	and.b32  	%r236, %r235, 16;
	or.b32  	%r237, %r236, %r234;
	shl.b32 	%r238, %r11, 3;
	and.b32  	%r239, %r238, 32;
	or.b32  	%r240, %r239, %r237;
	shl.b32 	%r241, %r12, 4;
	and.b32  	%r242, %r241, 64;
	or.b32  	%r243, %r242, %r240;
	shl.b32 	%r244, %r13, 5;
	and.b32  	%r245, %r244, 128;
	or.b32  	%r246, %r245, %r243;
	shl.b32 	%r247, %r14, 6;
	and.b32  	%r248, %r247, 256;
	or.b32  	%r249, %r248, %r246;
	shl.b32 	%r250, %r15, 7;
	and.b32  	%r251, %r250, 512;
	or.b32  	%r252, %r251, %r249;
	shl.b32 	%r253, %r16, 8;
	and.b32  	%r254, %r253, 1024;
	or.b32  	%r255, %r254, %r252;
	shl.b32 	%r256, %r17, 9;
	and.b32  	%r257, %r256, 2048;
	or.b32  	%r258, %r257, %r255;
	shl.b32 	%r259, %r18, 10;
	and.b32  	%r260, %r259, 4096;
	or.b32  	%r261, %r260, %r258;
	shl.b32 	%r262, %r19, 11;
	and.b32  	%r263, %r262, 8192;
	or.b32  	%r264, %r263, %r261;
	shl.b32 	%r265, %r20, 12;
	and.b32  	%r266, %r265, 16384;
	or.b32  	%r267, %r266, %r264;
	shl.b32 	%r268, %r21, 13;
	and.b32  	%r269, %r268, 32768;
	or.b32  	%r270, %r269, %r267;
	shl.b32 	%r271, %r22, 14;
	and.b32  	%r272, %r271, 65536;
	or.b32  	%r273, %r272, %r270;
	shl.b32 	%r274, %r23, 15;
	and.b32  	%r275, %r274, 131072;
	or.b32  	%r276, %r275, %r273;
	shl.b32 	%r277, %r24, 16;
	and.b32  	%r278, %r277, 262144;
	or.b32  	%r279, %r278, %r276;
	shl.b32 	%r280, %r25, 17;
	and.b32  	%r281, %r280, 524288;
	or.b32  	%r282, %r281, %r279;
	shl.b32 	%r283, %r26, 18;
	and.b32  	%r284, %r283, 1048576;
	or.b32  	%r285, %r284, %r282;
	shl.b32 	%r286, %r27, 19;
	and.b32  	%r287, %r286, 2097152;
	or.b32  	%r288, %r287, %r285;
	shl.b32 	%r289, %r28, 20;
	and.b32  	%r290, %r289, 4194304;
	or.b32  	%r291, %r290, %r288;
	shl.b32 	%r292, %r29, 21;
	and.b32  	%r293, %r292, 8388608;
	or.b32  	%r294, %r293, %r291;
	shl.b32 	%r295, %r30, 22;
	and.b32  	%r296, %r295, 16777216;
	or.b32  	%r297, %r296, %r294;
	shl.b32 	%r298, %r31, 23;
	and.b32  	%r299, %r298, 33554432;
	or.b32  	%r300, %r299, %r297;
	shl.b32 	%r301, %r32, 24;
	and.b32  	%r302, %r301, 67108864;
	or.b32  	%r303, %r302, %r300;
	shl.b32 	%r304, %r33, 25;
	and.b32  	%r305, %r304, 134217728;
	or.b32  	%r306, %r305, %r303;
	shl.b32 	%r307, %r34, 26;
	and.b32  	%r308, %r307, 268435456;
	or.b32  	%r309, %r308, %r306;
	shl.b32 	%r310, %r35, 27;
	and.b32  	%r311, %r310, 536870912;
	or.b32  	%r312, %r311, %r309;
	shl.b32 	%r313, %r36, 28;
	and.b32  	%r314, %r313, 1073741824;
	or.b32  	%r315, %r314, %r312;
	shl.b32 	%r316, %r37, 29;
	and.b32  	%r317, %r316, -2147483648;
	or.b32  	%r318, %r317, %r315;
	st.global.u32 	[%rd7+8], %r318;
	shr.u32 	%r319, %r6, 3;
	and.b32  	%r320, %r319, 1;
	shr.u32 	%r321, %r7, 2;
	and.b32  	%r322, %r321, 2;
	or.b32  	%r323, %r322, %r320;
	shr.u32 	%r324, %r8, 1;
	and.b32  	%r325, %r324, 4;
	or.b32  	%r326, %r325, %r323;
	and.b32  	%r327, %r9, 8;
	or.b32  	%r328, %r327, %r326;
	shl.b32 	%r329, %r10, 1;
	and.b32  	%r330, %r329, 16;
	or.b32  	%r331, %r330, %r328;
	shl.b32 	%r332, %r11, 2;
	and.b32  	%r333, %r332, 32;
	or.b32  	%r334, %r333, %r331;
	shl.b32 	%r335, %r12, 3;
	and.b32  	%r336, %r335, 64;
	or.b32  	%r337, %r336, %r334;
	shl.b32 	%r338, %r13, 4;
	and.b32  	%r339, %r338, 128;
	or.b32  	%r340, %r339, %r337;
	shl.b32 	%r341, %r14, 5;
	and.b32  	%r342, %r341, 256;
	or.b32  	%r343, %r342, %r340;
	shl.b32 	%r344, %r15, 6;
	and.b32  	%r345, %r344, 512;
	or.b32  	%r346, %r345, %r343;
	shl.b32 	%r347, %r16, 7;
	and.b32  	%r348, %r347, 1024;
	or.b32  	%r349, %r348, %r346;
	shl.b32 	%r350, %r17, 8;
	and.b32  	%r351, %r350, 2048;
	or.b32  	%r352, %r351, %r349;
	shl.b32 	%r353, %r18, 9;
	and.b32  	%r354, %r353, 4096;
	or.b32  	%r355, %r354, %r352;
	shl.b32 	%r356, %r19, 10;
	and.b32  	%r357, %r356, 8192;
	or.b32  	%r358, %r357, %r355;
	shl.b32 	%r359, %r20, 11;
	and.b32  	%r360, %r359, 16384;
	or.b32  	%r361, %r360, %r358;
	shl.b32 	%r362, %r21, 12;
	and.b32  	%r363, %r362, 32768;
	or.b32  	%r364, %r363, %r361;
	shl.b32 	%r365, %r22, 13;
	and.b32  	%r366, %r365, 65536;
	or.b32  	%r367, %r366, %r364;
	shl.b32 	%r368, %r23, 14;
	and.b32  	%r369, %r368, 131072;
	or.b32  	%r370, %r369, %r367;
	shl.b32 	%r371, %r24, 15;
	and.b32  	%r372, %r371, 262144;
	or.b32  	%r373, %r372, %r370;
	shl.b32 	%r374, %r25, 16;
	and.b32  	%r375, %r374, 524288;
	or.b32  	%r376, %r375, %r373;
	shl.b32 	%r377, %r26, 17;
	and.b32  	%r378, %r377, 1048576;
	or.b32  	%r379, %r378, %r376;
	shl.b32 	%r380, %r27, 18;
	and.b32  	%r381, %r380, 2097152;
	or.b32  	%r382, %r381, %r379;
	shl.b32 	%r383, %r28, 19;
	and.b32  	%r384, %r383, 4194304;
	or.b32  	%r385, %r384, %r382;
	shl.b32 	%r386, %r29, 20;
	and.b32  	%r387, %r386, 8388608;
	or.b32  	%r388, %r387, %r385;
	shl.b32 	%r389, %r30, 21;
	and.b32  	%r390, %r389, 16777216;
	or.b32  	%r391, %r390, %r388;
	shl.b32 	%r392, %r31, 22;
	and.b32  	%r393, %r392, 33554432;
	or.b32  	%r394, %r393, %r391;
	shl.b32 	%r395, %r32, 23;
	and.b32  	%r396, %r395, 67108864;
	or.b32  	%r397, %r396, %r394;
	shl.b32 	%r398, %r33, 24;
	and.b32  	%r399, %r398, 134217728;
	or.b32  	%r400, %r399, %r397;
	shl.b32 	%r401, %r34, 25;
	and.b32  	%r402, %r401, 268435456;
	or.b32  	%r403, %r402, %r400;
	shl.b32 	%r404, %r35, 26;
	and.b32  	%r405, %r404, 536870912;
	or.b32  	%r406, %r405, %r403;
	shl.b32 	%r407, %r36, 27;
	and.b32  	%r408, %r407, 1073741824;
	or.b32  	%r409, %r408, %r406;
	shl.b32 	%r410, %r37, 28;
	and.b32  	%r411, %r410, -2147483648;
	or.b32  	%r412, %r411, %r409;
	st.global.u32 	[%rd7+12], %r412;
	shr.u32 	%r413, %r6, 4;
	and.b32  	%r414, %r413, 1;
	shr.u32 	%r415, %r7, 3;
	and.b32  	%r416, %r415, 2;
	or.b32  	%r417, %r416, %r414;
	shr.u32 	%r418, %r8, 2;
	and.b32  	%r419, %r418, 4;
	or.b32  	%r420, %r419, %r417;
	shr.u32 	%r421, %r9, 1;
	and.b32  	%r422, %r421, 8;
	or.b32  	%r423, %r422, %r420;
	and.b32  	%r424, %r10, 16;
	or.b32  	%r425, %r424, %r423;
	shl.b32 	%r426, %r11, 1;
	and.b32  	%r427, %r426, 32;
	or.b32  	%r428, %r427, %r425;
	shl.b32 	%r429, %r12, 2;
	and.b32  	%r430, %r429, 64;
	or.b32  	%r431, %r430, %r428;
	shl.b32 	%r432, %r13, 3;
	and.b32  	%r433, %r432, 128;
	or.b32  	%r434, %r433, %r431;
	shl.b32 	%r435, %r14, 4;
	and.b32  	%r436, %r435, 256;
	or.b32  	%r437, %r436, %r434;
	shl.b32 	%r438, %r15, 5;
	and.b32  	%r439, %r438, 512;
	or.b32  	%r440, %r439, %r437;
	shl.b32 	%r441, %r16, 6;
	and.b32  	%r442, %r441, 1024;
	or.b32  	%r443, %r442, %r440;
	shl.b32 	%r444, %r17, 7;
	and.b32  	%r445, %r444, 2048;
	or.b32  	%r446, %r445, %r443;
	shl.b32 	%r447, %r18, 8;
	and.b32  	%r448, %r447, 4096;
	or.b32  	%r449, %r448, %r446;
	shl.b32 	%r450, %r19, 9;
	and.b32  	%r451, %r450, 8192;
	or.b32  	%r452, %r451, %r449;
	shl.b32 	%r453, %r20, 10;
	and.b32  	%r454, %r453, 16384;
	or.b32  	%r455, %r454, %r452;
	shl.b32 	%r456, %r21, 11;
	and.b32  	%r457, %r456, 32768;
	or.b32  	%r458, %r457, %r455;
	shl.b32 	%r459, %r22, 12;
	and.b32  	%r460, %r459, 65536;
	or.b32  	%r461, %r460, %r458;
	shl.b32 	%r462, %r23, 13;
	and.b32  	%r463, %r462, 131072;
	or.b32  	%r464, %r463, %r461;
	shl.b32 	%r465, %r24, 14;
	and.b32  	%r466, %r465, 262144;
	or.b32  	%r467, %r466, %r464;
	shl.b32 	%r468, %r25, 15;
	and.b32  	%r469, %r468, 524288;
	or.b32  	%r470, %r469, %r467;
	shl.b32 	%r471, %r26, 16;
	and.b32  	%r472, %r471, 1048576;
	or.b32  	%r473, %r472, %r470;
	shl.b32 	%r474, %r27, 17;
	and.b32  	%r475, %r474, 2097152;
	or.b32  	%r476, %r475, %r473;
	shl.b32 	%r477, %r28, 18;
	and.b32  	%r478, %r477, 4194304;
	or.b32  	%r479, %r478, %r476;
	shl.b32 	%r480, %r29, 19;
	and.b32  	%r481, %r480, 8388608;
	or.b32  	%r482, %r481, %r479;
	shl.b32 	%r483, %r30, 20;
	and.b32  	%r484, %r483, 16777216;
	or.b32  	%r485, %r484, %r482;
	shl.b32 	%r486, %r31, 21;
	and.b32  	%r487, %r486, 33554432;
	or.b32  	%r488, %r487, %r485;
	shl.b32 	%r489, %r32, 22;
	and.b32  	%r490, %r489, 67108864;
	or.b32  	%r491, %r490, %r488;
	shl.b32 	%r492, %r33, 23;
	and.b32  	%r493, %r492, 134217728;
	or.b32  	%r494, %r493, %r491;
	shl.b32 	%r495, %r34, 24;
	and.b32  	%r496, %r495, 268435456;
	or.b32  	%r497, %r496, %r494;
	shl.b32 	%r498, %r35, 25;
	and.b32  	%r499, %r498, 536870912;
	or.b32  	%r500, %r499, %r497;
	shl.b32 	%r501, %r36, 26;
	and.b32  	%r502, %r501, 1073741824;
	or.b32  	%r503, %r502, %r500;
	shl.b32 	%r504, %r37, 27;
	and.b32  	%r505, %r504, -2147483648;
	or.b32  	%r506, %r505, %r503;
	st.global.u32 	[%rd7+16], %r506;
	shr.u32 	%r507, %r6, 5;
	and.b32  	%r508, %r507, 1;
	shr.u32 	%r509, %r7, 4;
	and.b32  	%r510, %r509, 2;
	or.b32  	%r511, %r510, %r508;
	shr.u32 	%r512, %r8, 3;
	and.b32  	%r513, %r512, 4;
	or.b32  	%r514, %r513, %r511;
	shr.u32 	%r515, %r9, 2;
	and.b32  	%r516, %r515, 8;
	or.b32  	%r517, %r516, %r514;
	shr.u32 	%r518, %r10, 1;
	and.b32  	%r519, %r518, 16;
	or.b32  	%r520, %r519, %r517;
	and.b32  	%r521, %r11, 32;
	or.b32  	%r522, %r521, %r520;
	shl.b32 	%r523, %r12, 1;
	and.b32  	%r524, %r523, 64;
	or.b32  	%r525, %r524, %r522;
	shl.b32 	%r526, %r13, 2;
	and.b32  	%r527, %r526, 128;
	or.b32  	%r528, %r527, %r525;
	shl.b32 	%r529, %r14, 3;
	and.b32  	%r530, %r529, 256;
	or.b32  	%r531, %r530, %r528;
	shl.b32 	%r532, %r15, 4;
	and.b32  	%r533, %r532, 512;
	or.b32  	%r534, %r533, %r531;
	shl.b32 	%r535, %r16, 5;
	and.b32  	%r536, %r535, 1024;
	or.b32  	%r537, %r536, %r534;
	shl.b32 	%r538, %r17, 6;
	and.b32  	%r539, %r538, 2048;
	or.b32  	%r540, %r539, %r537;
	shl.b32 	%r541, %r18, 7;
	and.b32  	%r542, %r541, 4096;
	or.b32  	%r543, %r542, %r540;
	shl.b32 	%r544, %r19, 8;
	and.b32  	%r545, %r544, 8192;
	or.b32  	%r546, %r545, %r543;
	shl.b32 	%r547, %r20, 9;
	and.b32  	%r548, %r547, 16384;
	or.b32  	%r549, %r548, %r546;
	shl.b32 	%r550, %r21, 10;
	and.b32  	%r551, %r550, 32768;
	or.b32  	%r552, %r551, %r549;
	shl.b32 	%r553, %r22, 11;
	and.b32  	%r554, %r553, 65536;
	or.b32  	%r555, %r554, %r552;
	shl.b32 	%r556, %r23, 12;
	and.b32  	%r557, %r556, 131072;
	or.b32  	%r558, %r557, %r555;
	shl.b32 	%r559, %r24, 13;
	and.b32  	%r560, %r559, 262144;
	or.b32  	%r561, %r560, %r558;
	shl.b32 	%r562, %r25, 14;
	and.b32  	%r563, %r562, 524288;
	or.b32  	%r564, %r563, %r561;
	shl.b32 	%r565, %r26, 15;
	and.b32  	%r566, %r565, 1048576;
	or.b32  	%r567, %r566, %r564;
	shl.b32 	%r568, %r27, 16;
	and.b32  	%r569, %r568, 2097152;
	or.b32  	%r570, %r569, %r567;
	shl.b32 	%r571, %r28, 17;
	and.b32  	%r572, %r571, 4194304;
	or.b32  	%r573, %r572, %r570;
	shl.b32 	%r574, %r29, 18;
	and.b32  	%r575, %r574, 8388608;
	or.b32  	%r576, %r575, %r573;
	shl.b32 	%r577, %r30, 19;
	and.b32  	%r578, %r577, 16777216;
	or.b32  	%r579, %r578, %r576;
	shl.b32 	%r580, %r31, 20;
	and.b32  	%r581, %r580, 33554432;
	or.b32  	%r582, %r581, %r579;
	shl.b32 	%r583, %r32, 21;
	and.b32  	%r584, %r583, 67108864;
	or.b32  	%r585, %r584, %r582;
	shl.b32 	%r586, %r33, 22;
	and.b32  	%r587, %r586, 134217728;
	or.b32  	%r588, %r587, %r585;
	shl.b32 	%r589, %r34, 23;
	and.b32  	%r590, %r589, 268435456;
	or.b32  	%r591, %r590, %r588;
	shl.b32 	%r592, %r35, 24;
	and.b32  	%r593, %r592, 536870912;
	or.b32  	%r594, %r593, %r591;
	shl.b32 	%r595, %r36, 25;
	and.b32  	%r596, %r595, 1073741824;
	or.b32  	%r597, %r596, %r594;
	shl.b32 	%r598, %r37, 26;
	and.b32  	%r599, %r598, -2147483648;
	or.b32  	%r600, %r599, %r597;
	st.global.u32 	[%rd7+20], %r600;
	shr.u32 	%r601, %r6, 6;
	and.b32  	%r602, %r601, 1;
	shr.u32 	%r603, %r7, 5;
	and.b32  	%r604, %r603, 2;
	or.b32  	%r605, %r604, %r602;
	shr.u32 	%r606, %r8, 4;
	and.b32  	%r607, %r606, 4;
	or.b32  	%r608, %r607, %r605;
	shr.u32 	%r609, %r9, 3;
	and.b32  	%r610, %r609, 8;
	or.b32  	%r611, %r610, %r608;
	shr.u32 	%r612, %r10, 2;
	and.b32  	%r613, %r612, 16;
	or.b32  	%r614, %r613, %r611;
	shr.u32 	%r615, %r11, 1;
	and.b32  	%r616, %r615, 32;
	or.b32  	%r617, %r616, %r614;
	and.b32  	%r618, %r12, 64;
	or.b32  	%r619, %r618, %r617;
	shl.b32 	%r620, %r13, 1;
	and.b32  	%r621, %r620, 128;
	or.b32  	%r622, %r621, %r619;
	shl.b32 	%r623, %r14, 2;
	and.b32  	%r624, %r623, 256;
	or.b32  	%r625, %r624, %r622;
	shl.b32 	%r626, %r15, 3;
	and.b32  	%r627, %r626, 512;
	or.b32  	%r628, %r627, %r625;
	shl.b32 	%r629, %r16, 4;
	and.b32  	%r630, %r629, 1024;
	or.b32  	%r631, %r630, %r628;
	shl.b32 	%r632, %r17, 5;
	and.b32  	%r633, %r632, 2048;
	or.b32  	%r634, %r633, %r631;
	shl.b32 	%r635, %r18, 6;
	and.b32  	%r636, %r635, 4096;
	or.b32  	%r637, %r636, %r634;
	shl.b32 	%r638, %r19, 7;
	and.b32  	%r639, %r638, 8192;
	or.b32  	%r640, %r639, %r637;
	shl.b32 	%r641, %r20, 8;
	and.b32  	%r642, %r641, 16384;
	or.b32  	%r643, %r642, %r640;
	shl.b32 	%r644, %r21, 9;
	and.b32  	%r645, %r644, 32768;
	or.b32  	%r646, %r645, %r643;
	shl.b32 	%r647, %r22, 10;
	and.b32  	%r648, %r647, 65536;
	or.b32  	%r649, %r648, %r646;
	shl.b32 	%r650, %r23, 11;
	and.b32  	%r651, %r650, 131072;
	or.b32  	%r652, %r651, %r649;
	shl.b32 	%r653, %r24, 12;
	and.b32  	%r654, %r653, 262144;
	or.b32  	%r655, %r654, %r652;
	shl.b32 	%r656, %r25, 13;
	and.b32  	%r657, %r656, 524288;
	or.b32  	%r658, %r657, %r655;
	shl.b32 	%r659, %r26, 14;
	and.b32  	%r660, %r659, 1048576;
	or.b32  	%r661, %r660, %r658;
	shl.b32 	%r662, %r27, 15;
	and.b32  	%r663, %r662, 2097152;
	or.b32  	%r664, %r663, %r661;
	shl.b32 	%r665, %r28, 16;
	and.b32  	%r666, %r665, 4194304;
	or.b32  	%r667, %r666, %r664;
	shl.b32 	%r668, %r29, 17;
	and.b32  	%r669, %r668, 8388608;
	or.b32  	%r670, %r669, %r667;
	shl.b32 	%r671, %r30, 18;
	and.b32  	%r672, %r671, 16777216;
	or.b32  	%r673, %r672, %r670;
	shl.b32 	%r674, %r31, 19;
	and.b32  	%r675, %r674, 33554432;
	or.b32  	%r676, %r675, %r673;
	shl.b32 	%r677, %r32, 20;
	and.b32  	%r678, %r677, 67108864;
	or.b32  	%r679, %r678, %r676;
	shl.b32 	%r680, %r33, 21;
	and.b32  	%r681, %r680, 134217728;
	or.b32  	%r682, %r681, %r679;
	shl.b32 	%r683, %r34, 22;
	and.b32  	%r684, %r683, 268435456;
	or.b32  	%r685, %r684, %r682;
	shl.b32 	%r686, %r35, 23;
	and.b32  	%r687, %r686, 536870912;
	or.b32  	%r688, %r687, %r685;
	shl.b32 	%r689, %r36, 24;
	and.b32  	%r690, %r689, 1073741824;
	or.b32  	%r691, %r690, %r688;
	shl.b32 	%r692, %r37, 25;
	and.b32  	%r693, %r692, -2147483648;
	or.b32  	%r694, %r693, %r691;
	st.global.u32 	[%rd7+24], %r694;
	shr.u32 	%r695, %r6, 7;
	and.b32  	%r696, %r695, 1;
	shr.u32 	%r697, %r7, 6;
	and.b32  	%r698, %r697, 2;
	or.b32  	%r699, %r698, %r696;
	shr.u32 	%r700, %r8, 5;
	and.b32  	%r701, %r700, 4;
	or.b32  	%r702, %r701, %r699;
	shr.u32 	%r703, %r9, 4;
	and.b32  	%r704, %r703, 8;
	or.b32  	%r705, %r704, %r702;
	shr.u32 	%r706, %r10, 3;
	and.b32  	%r707, %r706, 16;
	or.b32  	%r708, %r707, %r705;
	shr.u32 	%r709, %r11, 2;
	and.b32  	%r710, %r709, 32;
	or.b32  	%r711, %r710, %r708;
	shr.u32 	%r712, %r12, 1;
	and.b32  	%r713, %r712, 64;
	or.b32  	%r714, %r713, %r711;
	and.b32  	%r715, %r13, 128;
	or.b32  	%r716, %r715, %r714;
	shl.b32 	%r717, %r14, 1;
	and.b32  	%r718, %r717, 256;
	or.b32  	%r719, %r718, %r716;
	shl.b32 	%r720, %r15, 2;
	and.b32  	%r721, %r720, 512;
	or.b32  	%r722, %r721, %r719;
	shl.b32 	%r723, %r16, 3;
	and.b32  	%r724, %r723, 1024;
	or.b32  	%r725, %r724, %r722;
	shl.b32 	%r726, %r17, 4;
	and.b32  	%r727, %r726, 2048;
	or.b32  	%r728, %r727, %r725;
	shl.b32 	%r729, %r18, 5;
	and.b32  	%r730, %r729, 4096;
	or.b32  	%r731, %r730, %r728;
	shl.b32 	%r732, %r19, 6;
	and.b32  	%r733, %r732, 8192;
	or.b32  	%r734, %r733, %r731;
	shl.b32 	%r735, %r20, 7;
	and.b32  	%r736, %r735, 16384;
	or.b32  	%r737, %r736, %r734;
	shl.b32 	%r738, %r21, 8;
	and.b32  	%r739, %r738, 32768;
	or.b32  	%r740, %r739, %r737;
	shl.b32 	%r741, %r22, 9;
	and.b32  	%r742, %r741, 65536;
	or.b32  	%r743, %r742, %r740;
	shl.b32 	%r744, %r23, 10;
	and.b32  	%r745, %r744, 131072;
	or.b32  	%r746, %r745, %r743;
	shl.b32 	%r747, %r24, 11;
	and.b32  	%r748, %r747, 262144;
	or.b32  	%r749, %r748, %r746;
	shl.b32 	%r750, %r25, 12;
	and.b32  	%r751, %r750, 524288;
	or.b32  	%r752, %r751, %r749;
	shl.b32 	%r753, %r26, 13;
	and.b32  	%r754, %r753, 1048576;
	or.b32  	%r755, %r754, %r752;
	shl.b32 	%r756, %r27, 14;
	and.b32  	%r757, %r756, 2097152;
	or.b32  	%r758, %r757, %r755;
	shl.b32 	%r759, %r28, 15;
	and.b32  	%r760, %r759, 4194304;
	or.b32  	%r761, %r760, %r758;
	shl.b32 	%r762, %r29, 16;
	and.b32  	%r763, %r762, 8388608;
	or.b32  	%r764, %r763, %r761;
	shl.b32 	%r765, %r30, 17;
	and.b32  	%r766, %r765, 16777216;
	or.b32  	%r767, %r766, %r764;
	shl.b32 	%r768, %r31, 18;
	and.b32  	%r769, %r768, 33554432;
	or.b32  	%r770, %r769, %r767;
	shl.b32 	%r771, %r32, 19;
	and.b32  	%r772, %r771, 67108864;
	or.b32  	%r773, %r772, %r770;
	shl.b32 	%r774, %r33, 20;
	and.b32  	%r775, %r774, 134217728;
	or.b32  	%r776, %r775, %r773;
	shl.b32 	%r777, %r34, 21;
	and.b32  	%r778, %r777, 268435456;
	or.b32  	%r779, %r778, %r776;
	shl.b32 	%r780, %r35, 22;
	and.b32  	%r781, %r780, 536870912;
	or.b32  	%r782, %r781, %r779;
	shl.b32 	%r783, %r36, 23;
	and.b32  	%r784, %r783, 1073741824;
	or.b32  	%r785, %r784, %r782;
	shl.b32 	%r786, %r37, 24;
	and.b32  	%r787, %r786, -2147483648;
	or.b32  	%r788, %r787, %r785;
	st.global.u32 	[%rd7+28], %r788;
	shr.u32 	%r789, %r6, 8;
	and.b32  	%r790, %r789, 1;
	shr.u32 	%r791, %r7, 7;
	and.b32  	%r792, %r791, 2;
	or.b32  	%r793, %r792, %r790;
	shr.u32 	%r794, %r8, 6;
	and.b32  	%r795, %r794, 4;
	or.b32  	%r796, %r795, %r793;
	shr.u32 	%r797, %r9, 5;
	and.b32  	%r798, %r797, 8;
	or.b32  	%r799, %r798, %r796;
	shr.u32 	%r800, %r10, 4;
	and.b32  	%r801, %r800, 16;
	or.b32  	%r802, %r801, %r799;
	shr.u32 	%r803, %r11, 3;
	and.b32  	%r804, %r803, 32;
	or.b32  	%r805, %r804, %r802;
	shr.u32 	%r806, %r12, 2;
	and.b32  	%r807, %r806, 64;
	or.b32  	%r808, %r807, %r805;
	shr.u32 	%r809, %r13, 1;
	and.b32  	%r810, %r809, 128;
	or.b32  	%r811, %r810, %r808;
	and.b32  	%r812, %r14, 256;
	or.b32  	%r813, %r812, %r811;
	shl.b32 	%r814, %r15, 1;
	and.b32  	%r815, %r814, 512;
	or.b32  	%r816, %r815, %r813;
	shl.b32 	%r817, %r16, 2;
	and.b32  	%r818, %r817, 1024;
	or.b32  	%r819, %r818, %r816;
	shl.b32 	%r820, %r17, 3;
	and.b32  	%r821, %r820, 2048;
	or.b32  	%r822, %r821, %r819;
	shl.b32 	%r823, %r18, 4;
	and.b32  	%r824, %r823, 4096;
	or.b32  	%r825, %r824, %r822;
	shl.b32 	%r826, %r19, 5;
	and.b32  	%r827, %r826, 8192;
	or.b32  	%r828, %r827, %r825;
	shl.b32 	%r829, %r20, 6;
	and.b32  	%r830, %r829, 16384;
	or.b32  	%r831, %r830, %r828;
	shl.b32 	%r832, %r21, 7;
	and.b32  	%r833, %r832, 32768;
	or.b32  	%r834, %r833, %r831;
	shl.b32 	%r835, %r22, 8;
	and.b32  	%r836, %r835, 65536;
	or.b32  	%r837, %r836, %r834;
	shl.b32 	%r838, %r23, 9;
	and.b32  	%r839, %r838, 131072;
	or.b32  	%r840, %r839, %r837;
	shl.b32 	%r841, %r24, 10;
	and.b32  	%r842, %r841, 262144;
	or.b32  	%r843, %r842, %r840;
	shl.b32 	%r844, %r25, 11;
	and.b32  	%r845, %r844, 524288;
	or.b32  	%r846, %r845, %r843;
	shl.b32 	%r847, %r26, 12;
	and.b32  	%r848, %r847, 1048576;
	or.b32  	%r849, %r848, %r846;
	shl.b32 	%r850, %r27, 13;
	and.b32  	%r851, %r850, 2097152;
	or.b32  	%r852, %r851, %r849;
	shl.b32 	%r853, %r28, 14;
	and.b32  	%r854, %r853, 4194304;
	or.b32  	%r855, %r854, %r852;
	shl.b32 	%r856, %r29, 15;
	and.b32  	%r857, %r856, 8388608;
	or.b32  	%r858, %r857, %r855;
	shl.b32 	%r859, %r30, 16;
	and.b32  	%r860, %r859, 16777216;
	or.b32  	%r861, %r860, %r858;
	shl.b32 	%r862, %r31, 17;
	and.b32  	%r863, %r862, 33554432;
	or.b32  	%r864, %r863, %r861;
	shl.b32 	%r865, %r32, 18;
	and.b32  	%r866, %r865, 67108864;
	or.b32  	%r867, %r866, %r864;
	shl.b32 	%r868, %r33, 19;
	and.b32  	%r869, %r868, 134217728;
	or.b32  	%r870, %r869, %r867;
	shl.b32 	%r871, %r34, 20;
	and.b32  	%r872, %r871, 268435456;
	or.b32  	%r873, %r872, %r870;
	shl.b32 	%r874, %r35, 21;
	and.b32  	%r875, %r874, 536870912;
	or.b32  	%r876, %r875, %r873;
	shl.b32 	%r877, %r36, 22;
	and.b32  	%r878, %r877, 1073741824;
	or.b32  	%r879, %r878, %r876;
	shl.b32 	%r880, %r37, 23;
	and.b32  	%r881, %r880, -2147483648;
	or.b32  	%r882, %r881, %r879;
	st.global.u32 	[%rd7+32], %r882;
	shr.u32 	%r883, %r6, 9;
	and.b32  	%r884, %r883, 1;
	shr.u32 	%r885, %r7, 8;
	and.b32  	%r886, %r885, 2;
	or.b32  	%r887, %r886, %r884;
	shr.u32 	%r888, %r8, 7;
	and.b32  	%r889, %r888, 4;
	or.b32  	%r890, %r889, %r887;
	shr.u32 	%r891, %r9, 6;
	and.b32  	%r892, %r891, 8;
	or.b32  	%r893, %r892, %r890;
	shr.u32 	%r894, %r10, 5;
	and.b32  	%r895, %r894, 16;
	or.b32  	%r896, %r895, %r893;
	shr.u32 	%r897, %r11, 4;
	and.b32  	%r898, %r897, 32;
	or.b32  	%r899, %r898, %r896;
	shr.u32 	%r900, %r12, 3;
	and.b32  	%r901, %r900, 64;
	or.b32  	%r902, %r901, %r899;
	shr.u32 	%r903, %r13, 2;
	and.b32  	%r904, %r903, 128;
	or.b32  	%r905, %r904, %r902;
	shr.u32 	%r906, %r14, 1;
	and.b32  	%r907, %r906, 256;
	or.b32  	%r908, %r907, %r905;
	and.b32  	%r909, %r15, 512;
	or.b32  	%r910, %r909, %r908;
	shl.b32 	%r911, %r16, 1;
	and.b32  	%r912, %r911, 1024;
	or.b32  	%r913, %r912, %r910;
	shl.b32 	%r914, %r17, 2;
	and.b32  	%r915, %r914, 2048;
	or.b32  	%r916, %r915, %r913;
	shl.b32 	%r917, %r18, 3;
	and.b32  	%r918, %r917, 4096;
	or.b32  	%r919, %r918, %r916;
	shl.b32 	%r920, %r19, 4;
	and.b32  	%r921, %r920, 8192;
	or.b32  	%r922, %r921, %r919;
	shl.b32 	%r923, %r20, 5;
	and.b32  	%r924, %r923, 16384;
	or.b32  	%r925, %r924, %r922;
	shl.b32 	%r926, %r21, 6;
	and.b32  	%r927, %r926, 32768;
	or.b32  	%r928, %r927, %r925;
	shl.b32 	%r929, %r22, 7;
	and.b32  	%r930, %r929, 65536;
	or.b32  	%r931, %r930, %r928;
	shl.b32 	%r932, %r23, 8;
	and.b32  	%r933, %r932, 131072;
	or.b32  	%r934, %r933, %r931;
	shl.b32 	%r935, %r24, 9;
	and.b32  	%r936, %r935, 262144;
	or.b32  	%r937, %r936, %r934;
	shl.b32 	%r938, %r25, 10;
	and.b32  	%r939, %r938, 524288;
	or.b32  	%r940, %r939, %r937;
	shl.b32 	%r941, %r26, 11;
	and.b32  	%r942, %r941, 1048576;
	or.b32  	%r943, %r942, %r940;
	shl.b32 	%r944, %r27, 12;
	and.b32  	%r945, %r944, 2097152;
	or.b32  	%r946, %r945, %r943;
	shl.b32 	%r947, %r28, 13;
	and.b32  	%r948, %r947, 4194304;
	or.b32  	%r949, %r948, %r946;
	shl.b32 	%r950, %r29, 14;
	and.b32  	%r951, %r950, 8388608;
	or.b32  	%r952, %r951, %r949;
	shl.b32 	%r953, %r30, 15;
	and.b32  	%r954, %r953, 16777216;
	or.b32  	%r955, %r954, %r952;
	shl.b32 	%r956, %r31, 16;
	and.b32  	%r957, %r956, 33554432;
	or.b32  	%r958, %r957, %r955;
	shl.b32 	%r959, %r32, 17;
	and.b32  	%r960, %r959, 67108864;
	or.b32  	%r961, %r960, %r958;
	shl.b32 	%r962, %r33, 18;
	and.b32  	%r963, %r962, 134217728;
	or.b32  	%r964, %r963, %r961;
	shl.b32 	%r965, %r34, 19;
	and.b32  	%r966, %r965, 268435456;
	or.b32  	%r967, %r966, %r964;
	shl.b32 	%r968, %r35, 20;
	and.b32  	%r969, %r968, 536870912;
	or.b32  	%r970, %r969, %r967;
	shl.b32 	%r971, %r36, 21;
	and.b32  	%r972, %r971, 1073741824;
	or.b32  	%r973, %r972, %r970;
	shl.b32 	%r974, %r37, 22;
	and.b32  	%r975, %r974, -2147483648;
	or.b32  	%r976, %r975, %r973;
	st.global.u32 	[%rd7+36], %r976;
	shr.u32 	%r977, %r6, 10;
	and.b32  	%r978, %r977, 1;
	shr.u32 	%r979, %r7, 9;
	and.b32  	%r980, %r979, 2;
	or.b32  	%r981, %r980, %r978;
	shr.u32 	%r982, %r8, 8;
	and.b32  	%r983, %r982, 4;
	or.b32  	%r984, %r983, %r981;
	shr.u32 	%r985, %r9, 7;
	and.b32  	%r986, %r985, 8;
	or.b32  	%r987, %r986, %r984;
	shr.u32 	%r988, %r10, 6;
	and.b32  	%r989, %r988, 16;
	or.b32  	%r990, %r989, %r987;
	shr.u32 	%r991, %r11, 5;
	and.b32  	%r992, %r991, 32;
	or.b32  	%r993, %r992, %r990;
	shr.u32 	%r994, %r12, 4;
	and.b32  	%r995, %r994, 64;
	or.b32  	%r996, %r995, %r993;
	shr.u32 	%r997, %r13, 3;
	and.b32  	%r998, %r997, 128;
	or.b32  	%r999, %r998, %r996;
	shr.u32 	%r1000, %r14, 2;
	and.b32  	%r1001, %r1000, 256;
	or.b32  	%r1002, %r1001, %r999;
	shr.u32 	%r1003, %r15, 1;
	and.b32  	%r1004, %r1003, 512;
	or.b32  	%r1005, %r1004, %r1002;
	and.b32  	%r1006, %r16, 1024;
	or.b32  	%r1007, %r1006, %r1005;
	shl.b32 	%r1008, %r17, 1;
	and.b32  	%r1009, %r1008, 2048;
	or.b32  	%r1010, %r1009, %r1007;
	shl.b32 	%r1011, %r18, 2;
	and.b32  	%r1012, %r1011, 4096;
	or.b32  	%r1013, %r1012, %r1010;
	shl.b32 	%r1014, %r19, 3;
	and.b32  	%r1015, %r1014, 8192;
	or.b32  	%r1016, %r1015, %r1013;
	shl.b32 	%r1017, %r20, 4;
	and.b32  	%r1018, %r1017, 16384;
	or.b32  	%r1019, %r1018, %r1016;
	shl.b32 	%r1020, %r21, 5;
	and.b32  	%r1021, %r1020, 32768;
	or.b32  	%r1022, %r1021, %r1019;
	shl.b32 	%r1023, %r22, 6;
	and.b32  	%r1024, %r1023, 65536;
	or.b32  	%r1025, %r1024, %r1022;
	shl.b32 	%r1026, %r23, 7;
	and.b32  	%r1027, %r1026, 131072;
	or.b32  	%r1028, %r1027, %r1025;
	shl.b32 	%r1029, %r24, 8;
	and.b32  	%r1030, %r1029, 262144;
	or.b32  	%r1031, %r1030, %r1028;
	shl.b32 	%r1032, %r25, 9;
	and.b32  	%r1033, %r1032, 524288;
	or.b32  	%r1034, %r1033, %r1031;
	shl.b32 	%r1035, %r26, 10;
	and.b32  	%r1036, %r1035, 1048576;
	or.b32  	%r1037, %r1036, %r1034;
	shl.b32 	%r1038, %r27, 11;
	and.b32  	%r1039, %r1038, 2097152;
	or.b32  	%r1040, %r1039, %r1037;
	shl.b32 	%r1041, %r28, 12;
	and.b32  	%r1042, %r1041, 4194304;
	or.b32  	%r1043, %r1042, %r1040;
	shl.b32 	%r1044, %r29, 13;
	and.b32  	%r1045, %r1044, 8388608;
	or.b32  	%r1046, %r1045, %r1043;
	shl.b32 	%r1047, %r30, 14;
	and.b32  	%r1048, %r1047, 16777216;
	or.b32  	%r1049, %r1048, %r1046;
	shl.b32 	%r1050, %r31, 15;
	and.b32  	%r1051, %r1050, 33554432;
	or.b32  	%r1052, %r1051, %r1049;
	shl.b32 	%r1053, %r32, 16;
	and.b32  	%r1054, %r1053, 67108864;
	or.b32  	%r1055, %r1054, %r1052;
	shl.b32 	%r1056, %r33, 17;
	and.b32  	%r1057, %r1056, 134217728;
	or.b32  	%r1058, %r1057, %r1055;
	shl.b32 	%r1059, %r34, 18;
	and.b32  	%r1060, %r1059, 268435456;
	or.b32  	%r1061, %r1060, %r1058;
	shl.b32 	%r1062, %r35, 19;
	and.b32  	%r1063, %r1062, 536870912;
	or.b32  	%r1064, %r1063, %r1061;
	shl.b32 	%r1065, %r36, 20;
	and.b32  	%r1066, %r1065, 1073741824;
	or.b32  	%r1067, %r1066, %r1064;
	shl.b32 	%r1068, %r37, 21;
	and.b32  	%r1069, %r1068, -2147483648;
	or.b32  	%r1070, %r1069, %r1067;
	st.global.u32 	[%rd7+40], %r1070;
	shr.u32 	%r1071, %r6, 11;
	and.b32  	%r1072, %r1071, 1;
	shr.u32 	%r1073, %r7, 10;
	and.b32  	%r1074, %r1073, 2;
	or.b32  	%r1075, %r1074, %r1072;
	shr.u32 	%r1076, %r8, 9;
	and.b32  	%r1077, %r1076, 4;
	or.b32  	%r1078, %r1077, %r1075;
	shr.u32 	%r1079, %r9, 8;
	and.b32  	%r1080, %r1079, 8;
	or.b32  	%r1081, %r1080, %r1078;
	shr.u32 	%r1082, %r10, 7;
	and.b32  	%r1083, %r1082, 16;
	or.b32  	%r1084, %r1083, %r1081;
	shr.u32 	%r1085, %r11, 6;
	and.b32  	%r1086, %r1085, 32;
	or.b32  	%r1087, %r1086, %r1084;
	shr.u32 	%r1088, %r12, 5;
	and.b32  	%r1089, %r1088, 64;
	or.b32  	%r1090, %r1089, %r1087;
	shr.u32 	%r1091, %r13, 4;
	and.b32  	%r1092, %r1091, 128;
	or.b32  	%r1093, %r1092, %r1090;
	shr.u32 	%r1094, %r14, 3;
	and.b32  	%r1095, %r1094, 256;
	or.b32  	%r1096, %r1095, %r1093;
	shr.u32 	%r1097, %r15, 2;
	and.b32  	%r1098, %r1097, 512;
	or.b32  	%r1099, %r1098, %r1096;
	shr.u32 	%r1100, %r16, 1;
	and.b32  	%r1101, %r1100, 1024;
	or.b32  	%r1102, %r1101, %r1099;
	and.b32  	%r1103, %r17, 2048;
	or.b32  	%r1104, %r1103, %r1102;
	shl.b32 	%r1105, %r18, 1;
	and.b32  	%r1106, %r1105, 4096;
	or.b32  	%r1107, %r1106, %r1104;
	shl.b32 	%r1108, %r19, 2;
	and.b32  	%r1109, %r1108, 8192;
	or.b32  	%r1110, %r1109, %r1107;
	shl.b32 	%r1111, %r20, 3;
	and.b32  	%r1112, %r1111, 16384;
	or.b32  	%r1113, %r1112, %r1110;
	shl.b32 	%r1114, %r21, 4;
	and.b32  	%r1115, %r1114, 32768;
	or.b32  	%r1116, %r1115, %r1113;
	shl.b32 	%r1117, %r22, 5;
	and.b32  	%r1118, %r1117, 65536;
	or.b32  	%r1119, %r1118, %r1116;
	shl.b32 	%r1120, %r23, 6;
	and.b32  	%r1121, %r1120, 131072;
	or.b32  	%r1122, %r1121, %r1119;
	shl.b32 	%r1123, %r24, 7;
	and.b32  	%r1124, %r1123, 262144;
	or.b32  	%r1125, %r1124, %r1122;
	shl.b32 	%r1126, %r25, 8;
	and.b32  	%r1127, %r1126, 524288;
	or.b32  	%r1128, %r1127, %r1125;
	shl.b32 	%r1129, %r26, 9;
	and.b32  	%r1130, %r1129, 1048576;
	or.b32  	%r1131, %r1130, %r1128;
	shl.b32 	%r1132, %r27, 10;
	and.b32  	%r1133, %r1132, 2097152;
	or.b32  	%r1134, %r1133, %r1131;
	shl.b32 	%r1135, %r28, 11;
	and.b32  	%r1136, %r1135, 4194304;
	or.b32  	%r1137, %r1136, %r1134;
	shl.b32 	%r1138, %r29, 12;
	and.b32  	%r1139, %r1138, 8388608;
	or.b32  	%r1140, %r1139, %r1137;
	shl.b32 	%r1141, %r30, 13;
	and.b32  	%r1142, %r1141, 16777216;
	or.b32  	%r1143, %r1142, %r1140;
	shl.b32 	%r1144, %r31, 14;
	and.b32  	%r1145, %r1144, 33554432;
	or.b32  	%r1146, %r1145, %r1143;
	shl.b32 	%r1147, %r32, 15;
	and.b32  	%r1148, %r1147, 67108864;
	or.b32  	%r1149, %r1148, %r1146;
	shl.b32 	%r1150, %r33, 16;
	and.b32  	%r1151, %r1150, 134217728;
	or.b32  	%r1152, %r1151, %r1149;
	shl.b32 	%r1153, %r34, 17;
	and.b32  	%r1154, %r1153, 268435456;
	or.b32  	%r1155, %r1154, %r1152;
	shl.b32 	%r1156, %r35, 18;
	and.b32  	%r1157, %r1156, 536870912;
	or.b32  	%r1158, %r1157, %r1155;
	shl.b32 	%r1159, %r36, 19;
	and.b32  	%r1160, %r1159, 1073741824;
	or.b32  	%r1161, %r1160, %r1158;
	shl.b32 	%r1162, %r37, 20;
	and.b32  	%r1163, %r1162, -2147483648;
	or.b32  	%r1164, %r1163, %r1161;
	st.global.u32 	[%rd7+44], %r1164;
	shr.u32 	%r1165, %r6, 12;
	and.b32  	%r1166, %r1165, 1;
	shr.u32 	%r1167, %r7, 11;
	and.b32  	%r1168, %r1167, 2;
	or.b32  	%r1169, %r1168, %r1166;
	shr.u32 	%r1170, %r8, 10;
	and.b32  	%r1171, %r1170, 4;
	or.b32  	%r1172, %r1171, %r1169;
	shr.u32 	%r1173, %r9, 9;
	and.b32  	%r1174, %r1173, 8;
	or.b32  	%r1175, %r1174, %r1172;
	shr.u32 	%r1176, %r10, 8;
	and.b32  	%r1177, %r1176, 16;
	or.b32  	%r1178, %r1177, %r1175;
	shr.u32 	%r1179, %r11, 7;
	and.b32  	%r1180, %r1179, 32;
	or.b32  	%r1181, %r1180, %r1178;
	shr.u32 	%r1182, %r12, 6;
	and.b32  	%r1183, %r1182, 64;
	or.b32  	%r1184, %r1183, %r1181;
	shr.u32 	%r1185, %r13, 5;
	and.b32  	%r1186, %r1185, 128;
	or.b32  	%r1187, %r1186, %r1184;
	shr.u32 	%r1188, %r14, 4;
	and.b32  	%r1189, %r1188, 256;
	or.b32  	%r1190, %r1189, %r1187;
	shr.u32 	%r1191, %r15, 3;
	and.b32  	%r1192, %r1191, 512;
	or.b32  	%r1193, %r1192, %r1190;
	shr.u32 	%r1194, %r16, 2;
	and.b32  	%r1195, %r1194, 1024;
	or.b32  	%r1196, %r1195, %r1193;
	shr.u32 	%r1197, %r17, 1;
	and.b32  	%r1198, %r1197, 2048;
	or.b32  	%r1199, %r1198, %r1196;
	and.b32  	%r1200, %r18, 4096;
	or.b32  	%r1201, %r1200, %r1199;
	shl.b32 	%r1202, %r19, 1;
	and.b32  	%r1203, %r1202, 8192;
	or.b32  	%r1204, %r1203, %r1201;
	shl.b32 	%r1205, %r20, 2;
	and.b32  	%r1206, %r1205, 16384;
	or.b32  	%r1207, %r1206, %r1204;
	shl.b32 	%r1208, %r21, 3;
	and.b32  	%r1209, %r1208, 32768;
	or.b32  	%r1210, %r1209, %r1207;
	shl.b32 	%r1211, %r22, 4;
	and.b32  	%r1212, %r1211, 65536;
	or.b32  	%r1213, %r1212, %r1210;
	shl.b32 	%r1214, %r23, 5;
	and.b32  	%r1215, %r1214, 131072;
	or.b32  	%r1216, %r1215, %r1213;
	shl.b32 	%r1217, %r24, 6;
	and.b32  	%r1218, %r1217, 262144;
	or.b32  	%r1219, %r1218, %r1216;
	shl.b32 	%r1220, %r25, 7;
	and.b32  	%r1221, %r1220, 524288;
	or.b32  	%r1222, %r1221, %r1219;
	shl.b32 	%r1223, %r26, 8;
	and.b32  	%r1224, %r1223, 1048576;
	or.b32  	%r1225, %r1224, %r1222;
	shl.b32 	%r1226, %r27, 9;
	and.b32  	%r1227, %r1226, 2097152;
	or.b32  	%r1228, %r1227, %r1225;
	shl.b32 	%r1229, %r28, 10;
	and.b32  	%r1230, %r1229, 4194304;
	or.b32  	%r1231, %r1230, %r1228;
	shl.b32 	%r1232, %r29, 11;
	and.b32  	%r1233, %r1232, 8388608;
	or.b32  	%r1234, %r1233, %r1231;
	shl.b32 	%r1235, %r30, 12;
	and.b32  	%r1236, %r1235, 16777216;
	or.b32  	%r1237, %r1236, %r1234;
	shl.b32 	%r1238, %r31, 13;
	and.b32  	%r1239, %r1238, 33554432;
	or.b32  	%r1240, %r1239, %r1237;
	shl.b32 	%r1241, %r32, 14;
	and.b32  	%r1242, %r1241, 67108864;
	or.b32  	%r1243, %r1242, %r1240;
	shl.b32 	%r1244, %r33, 15;
	and.b32  	%r1245, %r1244, 134217728;
	or.b32  	%r1246, %r1245, %r1243;
	shl.b32 	%r1247, %r34, 16;
	and.b32  	%r1248, %r1247, 268435456;
	or.b32  	%r1249, %r1248, %r1246;
	shl.b32 	%r1250, %r35, 17;
	and.b32  	%r1251, %r1250, 536870912;
	or.b32  	%r1252, %r1251, %r1249;
	shl.b32 	%r1253, %r36, 18;
	and.b32  	%r1254, %r1253, 1073741824;
	or.b32  	%r1255, %r1254, %r1252;
	shl.b32 	%r1256, %r37, 19;
	and.b32  	%r1257, %r1256, -2147483648;
	or.b32  	%r1258, %r1257, %r1255;
	st.global.u32 	[%rd7+48], %r1258;
	shr.u32 	%r1259, %r6, 13;
	and.b32  	%r1260, %r1259, 1;
	shr.u32 	%r1261, %r7, 12;
	and.b32  	%r1262, %r1261, 2;
	or.b32  	%r1263, %r1262, %r1260;
	shr.u32 	%r1264, %r8, 11;
	and.b32  	%r1265, %r1264, 4;
	or.b32  	%r1266, %r1265, %r1263;
	shr.u32 	%r1267, %r9, 10;
	and.b32  	%r1268, %r1267, 8;
	or.b32  	%r1269, %r1268, %r1266;
	shr.u32 	%r1270, %r10, 9;
	and.b32  	%r1271, %r1270, 16;
	or.b32  	%r1272, %r1271, %r1269;
	shr.u32 	%r1273, %r11, 8;
	and.b32  	%r1274, %r1273, 32;
	or.b32  	%r1275, %r1274, %r1272;
	shr.u32 	%r1276, %r12, 7;
	and.b32  	%r1277, %r1276, 64;
	or.b32  	%r1278, %r1277, %r1275;
	shr.u32 	%r1279, %r13, 6;
	and.b32  	%r1280, %r1279, 128;
	or.b32  	%r1281, %r1280, %r1278;
	shr.u32 	%r1282, %r14, 5;
	and.b32  	%r1283, %r1282, 256;
	or.b32  	%r1284, %r1283, %r1281;
	shr.u32 	%r1285, %r15, 4;
	and.b32  	%r1286, %r1285, 512;
	or.b32  	%r1287, %r1286, %r1284;
	shr.u32 	%r1288, %r16, 3;
	and.b32  	%r1289, %r1288, 1024;
	or.b32  	%r1290, %r1289, %r1287;
	shr.u32 	%r1291, %r17, 2;
	and.b32  	%r1292, %r1291, 2048;
	or.b32  	%r1293, %r1292, %r1290;
	shr.u32 	%r1294, %r18, 1;
	and.b32  	%r1295, %r1294, 4096;
	or.b32  	%r1296, %r1295, %r1293;
	and.b32  	%r1297, %r19, 8192;
	or.b32  	%r1298, %r1297, %r1296;
	shl.b32 	%r1299, %r20, 1;
	and.b32  	%r1300, %r1299, 16384;
	or.b32  	%r1301, %r1300, %r1298;
	shl.b32 	%r1302, %r21, 2;
	and.b32  	%r1303, %r1302, 32768;
	or.b32  	%r1304, %r1303, %r1301;
	shl.b32 	%r1305, %r22, 3;
	and.b32  	%r1306, %r1305, 65536;
	or.b32  	%r1307, %r1306, %r1304;
	shl.b32 	%r1308, %r23, 4;
	and.b32  	%r1309, %r1308, 131072;
	or.b32  	%r1310, %r1309, %r1307;
	shl.b32 	%r1311, %r24, 5;
	and.b32  	%r1312, %r1311, 262144;
	or.b32  	%r1313, %r1312, %r1310;
	shl.b32 	%r1314, %r25, 6;
	and.b32  	%r1315, %r1314, 524288;
	or.b32  	%r1316, %r1315, %r1313;
	shl.b32 	%r1317, %r26, 7;
	and.b32  	%r1318, %r1317, 1048576;
	or.b32  	%r1319, %r1318, %r1316;
	shl.b32 	%r1320, %r27, 8;
	and.b32  	%r1321, %r1320, 2097152;
	or.b32  	%r1322, %r1321, %r1319;
	shl.b32 	%r1323, %r28, 9;
	and.b32  	%r1324, %r1323, 4194304;
	or.b32  	%r1325, %r1324, %r1322;
	shl.b32 	%r1326, %r29, 10;
	and.b32  	%r1327, %r1326, 8388608;
	or.b32  	%r1328, %r1327, %r1325;
	shl.b32 	%r1329, %r30, 11;
	and.b32  	%r1330, %r1329, 16777216;
	or.b32  	%r1331, %r1330, %r1328;
	shl.b32 	%r1332, %r31, 12;
	and.b32  	%r1333, %r1332, 33554432;
	or.b32  	%r1334, %r1333, %r1331;
	shl.b32 	%r1335, %r32, 13;
	and.b32  	%r1336, %r1335, 67108864;
	or.b32  	%r1337, %r1336, %r1334;
	shl.b32 	%r1338, %r33, 14;
	and.b32  	%r1339, %r1338, 134217728;
	or.b32  	%r1340, %r1339, %r1337;
	shl.b32 	%r1341, %r34, 15;
	and.b32  	%r1342, %r1341, 268435456;
	or.b32  	%r1343, %r1342, %r1340;
	shl.b32 	%r1344, %r35, 16;
	and.b32  	%r1345, %r1344, 536870912;
	or.b32  	%r1346, %r1345, %r1343;
	shl.b32 	%r1347, %r36, 17;
	and.b32  	%r1348, %r1347, 1073741824;
	or.b32  	%r1349, %r1348, %r1346;
	shl.b32 	%r1350, %r37, 18;
	and.b32  	%r1351, %r1350, -2147483648;
	or.b32  	%r1352, %r1351, %r1349;
	st.global.u32 	[%rd7+52], %r1352;
	shr.u32 	%r1353, %r6, 14;
	and.b32  	%r1354, %r1353, 1;
	shr.u32 	%r1355, %r7, 13;
	and.b32  	%r1356, %r1355, 2;
	or.b32  	%r1357, %r1356, %r1354;
	shr.u32 	%r1358, %r8, 12;
	and.b32  	%r1359, %r1358, 4;
	or.b32  	%r1360, %r1359, %r1357;
	shr.u32 	%r1361, %r9, 11;
	and.b32  	%r1362, %r1361, 8;
	or.b32  	%r1363, %r1362, %r1360;
	shr.u32 	%r1364, %r10, 10;
	and.b32  	%r1365, %r1364, 16;
	or.b32  	%r1366, %r1365, %r1363;
	shr.u32 	%r1367, %r11, 9;
	and.b32  	%r1368, %r1367, 32;
	or.b32  	%r1369, %r1368, %r1366;
	shr.u32 	%r1370, %r12, 8;
	and.b32  	%r1371, %r1370, 64;
	or.b32  	%r1372, %r1371, %r1369;
	shr.u32 	%r1373, %r13, 7;
	and.b32  	%r1374, %r1373, 128;
	or.b32  	%r1375, %r1374, %r1372;
	shr.u32 	%r1376, %r14, 6;
	and.b32  	%r1377, %r1376, 256;
	or.b32  	%r1378, %r1377, %r1375;
	shr.u32 	%r1379, %r15, 5;
	and.b32  	%r1380, %r1379, 512;
	or.b32  	%r1381, %r1380, %r1378;
	shr.u32 	%r1382, %r16, 4;
	and.b32  	%r1383, %r1382, 1024;
	or.b32  	%r1384, %r1383, %r1381;
	shr.u32 	%r1385, %r17, 3;
	and.b32  	%r1386, %r1385, 2048;
	or.b32  	%r1387, %r1386, %r1384;
	shr.u32 	%r1388, %r18, 2;
	and.b32  	%r1389, %r1388, 4096;
	or.b32  	%r1390, %r1389, %r1387;
	shr.u32 	%r1391, %r19, 1;
	and.b32  	%r1392, %r1391, 8192;
	or.b32  	%r1393, %r1392, %r1390;
	and.b32  	%r1394, %r20, 16384;
	or.b32  	%r1395, %r1394, %r1393;
	shl.b32 	%r1396, %r21, 1;
	and.b32  	%r1397, %r1396, 32768;
	or.b32  	%r1398, %r1397, %r1395;
	shl.b32 	%r1399, %r22, 2;
	and.b32  	%r1400, %r1399, 65536;
	or.b32  	%r1401, %r1400, %r1398;
	shl.b32 	%r1402, %r23, 3;
	and.b32  	%r1403, %r1402, 131072;
	or.b32  	%r1404, %r1403, %r1401;
	shl.b32 	%r1405, %r24, 4;
	and.b32  	%r1406, %r1405, 262144;
	or.b32  	%r1407, %r1406, %r1404;
	shl.b32 	%r1408, %r25, 5;
	and.b32  	%r1409, %r1408, 524288;
	or.b32  	%r1410, %r1409, %r1407;
	shl.b32 	%r1411, %r26, 6;
	and.b32  	%r1412, %r1411, 1048576;
	or.b32  	%r1413, %r1412, %r1410;
	shl.b32 	%r1414, %r27, 7;
	and.b32  	%r1415, %r1414, 2097152;
	or.b32  	%r1416, %r1415, %r1413;
	shl.b32 	%r1417, %r28, 8;
	and.b32  	%r1418, %r1417, 4194304;
	or.b32  	%r1419, %r1418, %r1416;
	shl.b32 	%r1420, %r29, 9;
	and.b32  	%r1421, %r1420, 8388608;
	or.b32  	%r1422, %r1421, %r1419;
	shl.b32 	%r1423, %r30, 10;
	and.b32  	%r1424, %r1423, 16777216;
	or.b32  	%r1425, %r1424, %r1422;
	shl.b32 	%r1426, %r31, 11;
	and.b32  	%r1427, %r1426, 33554432;
	or.b32  	%r1428, %r1427, %r1425;
	shl.b32 	%r1429, %r32, 12;
	and.b32  	%r1430, %r1429, 67108864;
	or.b32  	%r1431, %r1430, %r1428;
	shl.b32 	%r1432, %r33, 13;
	and.b32  	%r1433, %r1432, 134217728;
	or.b32  	%r1434, %r1433, %r1431;
	shl.b32 	%r1435, %r34, 14;
	and.b32  	%r1436, %r1435, 268435456;
	or.b32  	%r1437, %r1436, %r1434;
	shl.b32 	%r1438, %r35, 15;
	and.b32  	%r1439, %r1438, 536870912;
	or.b32  	%r1440, %r1439, %r1437;
	shl.b32 	%r1441, %r36, 16;
	and.b32  	%r1442, %r1441, 1073741824;
	or.b32  	%r1443, %r1442, %r1440;
	shl.b32 	%r1444, %r37, 17;
	and.b32  	%r1445, %r1444, -2147483648;
	or.b32  	%r1446, %r1445, %r1443;
	st.global.u32 	[%rd7+56], %r1446;
	shr.u32 	%r1447, %r6, 15;
	and.b32  	%r1448, %r1447, 1;
	shr.u32 	%r1449, %r7, 14;
	and.b32  	%r1450, %r1449, 2;
	or.b32  	%r1451, %r1450, %r1448;
	shr.u32 	%r1452, %r8, 13;
	and.b32  	%r1453, %r1452, 4;
	or.b32  	%r1454, %r1453, %r1451;
	shr.u32 	%r1455, %r9, 12;
	and.b32  	%r1456, %r1455, 8;
	or.b32  	%r1457, %r1456, %r1454;
	shr.u32 	%r1458, %r10, 11;
	and.b32  	%r1459, %r1458, 16;
	or.b32  	%r1460, %r1459, %r1457;
	shr.u32 	%r1461, %r11, 10;
	and.b32  	%r1462, %r1461, 32;
	or.b32  	%r1463, %r1462, %r1460;
	shr.u32 	%r1464, %r12, 9;
	and.b32  	%r1465, %r1464, 64;
	or.b32  	%r1466, %r1465, %r1463;
	shr.u32 	%r1467, %r13, 8;
	and.b32  	%r1468, %r1467, 128;
	or.b32  	%r1469, %r1468, %r1466;
	shr.u32 	%r1470, %r14, 7;
	and.b32  	%r1471, %r1470, 256;
	or.b32  	%r1472, %r1471, %r1469;
	shr.u32 	%r1473, %r15, 6;
	and.b32  	%r1474, %r1473, 512;
	or.b32  	%r1475, %r1474, %r1472;
	shr.u32 	%r1476, %r16, 5;
	and.b32  	%r1477, %r1476, 1024;
	or.b32  	%r1478, %r1477, %r1475;
	shr.u32 	%r1479, %r17, 4;
	and.b32  	%r1480, %r1479, 2048;
	or.b32  	%r1481, %r1480, %r1478;
	shr.u32 	%r1482, %r18, 3;
	and.b32  	%r1483, %r1482, 4096;
	or.b32  	%r1484, %r1483, %r1481;
	shr.u32 	%r1485, %r19, 2;
	and.b32  	%r1486, %r1485, 8192;
	or.b32  	%r1487, %r1486, %r1484;
	shr.u32 	%r1488, %r20, 1;
	and.b32  	%r1489, %r1488, 16384;
	or.b32  	%r1490, %r1489, %r1487;
	and.b32  	%r1491, %r21, 32768;
	or.b32  	%r1492, %r1491, %r1490;
	shl.b32 	%r1493, %r22, 1;
	and.b32  	%r1494, %r1493, 65536;
	or.b32  	%r1495, %r1494, %r1492;
	shl.b32 	%r1496, %r23, 2;
	and.b32  	%r1497, %r1496, 131072;
	or.b32  	%r1498, %r1497, %r1495;
	shl.b32 	%r1499, %r24, 3;
	and.b32  	%r1500, %r1499, 262144;
	or.b32  	%r1501, %r1500, %r1498;
	shl.b32 	%r1502, %r25, 4;
	and.b32  	%r1503, %r1502, 524288;
	or.b32  	%r1504, %r1503, %r1501;
	shl.b32 	%r1505, %r26, 5;
	and.b32  	%r1506, %r1505, 1048576;
	or.b32  	%r1507, %r1506, %r1504;
	shl.b32 	%r1508, %r27, 6;
	and.b32  	%r1509, %r1508, 2097152;
	or.b32  	%r1510, %r1509, %r1507;
	shl.b32 	%r1511, %r28, 7;
	and.b32  	%r1512, %r1511, 4194304;
	or.b32  	%r1513, %r1512, %r1510;
	shl.b32 	%r1514, %r29, 8;
	and.b32  	%r1515, %r1514, 8388608;
	or.b32  	%r1516, %r1515, %r1513;
	shl.b32 	%r1517, %r30, 9;
	and.b32  	%r1518, %r1517, 16777216;
	or.b32  	%r1519, %r1518, %r1516;
	shl.b32 	%r1520, %r31, 10;
	and.b32  	%r1521, %r1520, 33554432;
	or.b32  	%r1522, %r1521, %r1519;
	shl.b32 	%r1523, %r32, 11;
	and.b32  	%r1524, %r1523, 67108864;
	or.b32  	%r1525, %r1524, %r1522;
	shl.b32 	%r1526, %r33, 12;
	and.b32  	%r1527, %r1526, 134217728;
	or.b32  	%r1528, %r1527, %r1525;
	shl.b32 	%r1529, %r34, 13;
	and.b32  	%r1530, %r1529, 268435456;
	or.b32  	%r1531, %r1530, %r1528;
	shl.b32 	%r1532, %r35, 14;
	and.b32  	%r1533, %r1532, 536870912;
	or.b32  	%r1534, %r1533, %r1531;
	shl.b32 	%r1535, %r36, 15;
	and.b32  	%r1536, %r1535, 1073741824;
	or.b32  	%r1537, %r1536, %r1534;
	shl.b32 	%r1538, %r37, 16;
	and.b32  	%r1539, %r1538, -2147483648;
	or.b32  	%r1540, %r1539, %r1537;
	st.global.u32 	[%rd7+60], %r1540;
	shr.u32 	%r1541, %r6, 16;
	and.b32  	%r1542, %r1541, 1;
	shr.u32 	%r1543, %r7, 15;
	and.b32  	%r1544, %r1543, 2;
	or.b32  	%r1545, %r1544, %r1542;
	shr.u32 	%r1546, %r8, 14;
	and.b32  	%r1547, %r1546, 4;
	or.b32  	%r1548, %r1547, %r1545;
	shr.u32 	%r1549, %r9, 13;
	and.b32  	%r1550, %r1549, 8;
	or.b32  	%r1551, %r1550, %r1548;
	shr.u32 	%r1552, %r10, 12;
	and.b32  	%r1553, %r1552, 16;
	or.b32  	%r1554, %r1553, %r1551;
	shr.u32 	%r1555, %r11, 11;
	and.b32  	%r1556, %r1555, 32;
	or.b32  	%r1557, %r1556, %r1554;
	shr.u32 	%r1558, %r12, 10;
	and.b32  	%r1559, %r1558, 64;
	or.b32  	%r1560, %r1559, %r1557;
	shr.u32 	%r1561, %r13, 9;
	and.b32  	%r1562, %r1561, 128;
	or.b32  	%r1563, %r1562, %r1560;
	shr.u32 	%r1564, %r14, 8;
	and.b32  	%r1565, %r1564, 256;
	or.b32  	%r1566, %r1565, %r1563;
	shr.u32 	%r1567, %r15, 7;
	and.b32  	%r1568, %r1567, 512;
	or.b32  	%r1569, %r1568, %r1566;
	shr.u32 	%r1570, %r16, 6;
	and.b32  	%r1571, %r1570, 1024;
	or.b32  	%r1572, %r1571, %r1569;
	shr.u32 	%r1573, %r17, 5;
	and.b32  	%r1574, %r1573, 2048;
	or.b32  	%r1575, %r1574, %r1572;
	shr.u32 	%r1576, %r18, 4;
	and.b32  	%r1577, %r1576, 4096;
	or.b32  	%r1578, %r1577, %r1575;
	shr.u32 	%r1579, %r19, 3;
	and.b32  	%r1580, %r1579, 8192;
	or.b32  	%r1581, %r1580, %r1578;
	shr.u32 	%r1582, %r20, 2;
	and.b32  	%r1583, %r1582, 16384;
	or.b32  	%r1584, %r1583, %r1581;
	shr.u32 	%r1585, %r21, 1;
	and.b32  	%r1586, %r1585, 32768;
	or.b32  	%r1587, %r1586, %r1584;
	and.b32  	%r1588, %r22, 65536;
	or.b32  	%r1589, %r1588, %r1587;
	shl.b32 	%r1590, %r23, 1;
	and.b32  	%r1591, %r1590, 131072;
	or.b32  	%r1592, %r1591, %r1589;
	shl.b32 	%r1593, %r24, 2;
	and.b32  	%r1594, %r1593, 262144;
	or.b32  	%r1595, %r1594, %r1592;
	shl.b32 	%r1596, %r25, 3;
	and.b32  	%r1597, %r1596, 524288;
	or.b32  	%r1598, %r1597, %r1595;
	shl.b32 	%r1599, %r26, 4;
	and.b32  	%r1600, %r1599, 1048576;
	or.b32  	%r1601, %r1600, %r1598;
	shl.b32 	%r1602, %r27, 5;
	and.b32  	%r1603, %r1602, 2097152;
	or.b32  	%r1604, %r1603, %r1601;
	shl.b32 	%r1605, %r28, 6;
	and.b32  	%r1606, %r1605, 4194304;
	or.b32  	%r1607, %r1606, %r1604;
	shl.b32 	%r1608, %r29, 7;
	and.b32  	%r1609, %r1608, 8388608;
	or.b32  	%r1610, %r1609, %r1607;
	shl.b32 	%r1611, %r30, 8;
	and.b32  	%r1612, %r1611, 16777216;
	or.b32  	%r1613, %r1612, %r1610;
	shl.b32 	%r1614, %r31, 9;
	and.b32  	%r1615, %r1614, 33554432;
	or.b32  	%r1616, %r1615, %r1613;
	shl.b32 	%r1617, %r32, 10;
	and.b32  	%r1618, %r1617, 67108864;
	or.b32  	%r1619, %r1618, %r1616;
	shl.b32 	%r1620, %r33, 11;
	and.b32  	%r1621, %r1620, 134217728;
	or.b32  	%r1622, %r1621, %r1619;
	shl.b32 	%r1623, %r34, 12;
	and.b32  	%r1624, %r1623, 268435456;
	or.b32  	%r1625, %r1624, %r1622;
	shl.b32 	%r1626, %r35, 13;
	and.b32  	%r1627, %r1626, 536870912;
	or.b32  	%r1628, %r1627, %r1625;
	shl.b32 	%r1629, %r36, 14;
	and.b32  	%r1630, %r1629, 1073741824;
	or.b32  	%r1631, %r1630, %r1628;
	shl.b32 	%r1632, %r37, 15;
	and.b32  	%r1633, %r1632, -2147483648;
	or.b32  	%r1634, %r1633, %r1631;
	st.global.u32 	[%rd7+64], %r1634;
	shr.u32 	%r1635, %r6, 17;
	and.b32  	%r1636, %r1635, 1;
	shr.u32 	%r1637, %r7, 16;
	and.b32  	%r1638, %r1637, 2;
	or.b32  	%r1639, %r1638, %r1636;
	shr.u32 	%r1640, %r8, 15;
	and.b32  	%r1641, %r1640, 4;
	or.b32  	%r1642, %r1641, %r1639;
	shr.u32 	%r1643, %r9, 14;
	and.b32  	%r1644, %r1643, 8;
	or.b32  	%r1645, %r1644, %r1642;
	shr.u32 	%r1646, %r10, 13;
	and.b32  	%r1647, %r1646, 16;
	or.b32  	%r1648, %r1647, %r1645;
	shr.u32 	%r1649, %r11, 12;
	and.b32  	%r1650, %r1649, 32;
	or.b32  	%r1651, %r1650, %r1648;
	shr.u32 	%r1652, %r12, 11;
	and.b32  	%r1653, %r1652, 64;
	or.b32  	%r1654, %r1653, %r1651;
	shr.u32 	%r1655, %r13, 10;
	and.b32  	%r1656, %r1655, 128;
	or.b32  	%r1657, %r1656, %r1654;
	shr.u32 	%r1658, %r14, 9;
	and.b32  	%r1659, %r1658, 256;
	or.b32  	%r1660, %r1659, %r1657;
	shr.u32 	%r1661, %r15, 8;
	and.b32  	%r1662, %r1661, 512;
	or.b32  	%r1663, %r1662, %r1660;
	shr.u32 	%r1664, %r16, 7;
	and.b32  	%r1665, %r1664, 1024;
	or.b32  	%r1666, %r1665, %r1663;
	shr.u32 	%r1667, %r17, 6;
	and.b32  	%r1668, %r1667, 2048;
	or.b32  	%r1669, %r1668, %r1666;
	shr.u32 	%r1670, %r18, 5;
	and.b32  	%r1671, %r1670, 4096;
	or.b32  	%r1672, %r1671, %r1669;
	shr.u32 	%r1673, %r19, 4;
	and.b32  	%r1674, %r1673, 8192;
	or.b32  	%r1675, %r1674, %r1672;
	shr.u32 	%r1676, %r20, 3;
	and.b32  	%r1677, %r1676, 16384;
	or.b32  	%r1678, %r1677, %r1675;
	shr.u32 	%r1679, %r21, 2;
	and.b32  	%r1680, %r1679, 32768;
	or.b32  	%r1681, %r1680, %r1678;
	shr.u32 	%r1682, %r22, 1;
	and.b32  	%r1683, %r1682, 65536;
	or.b32  	%r1684, %r1683, %r1681;
	and.b32  	%r1685, %r23, 131072;
	or.b32  	%r1686, %r1685, %r1684;
	shl.b32 	%r1687, %r24, 1;
	and.b32  	%r1688, %r1687, 262144;
	or.b32  	%r1689, %r1688, %r1686;
	shl.b32 	%r1690, %r25, 2;
	and.b32  	%r1691, %r1690, 524288;
	or.b32  	%r1692, %r1691, %r1689;
	shl.b32 	%r1693, %r26, 3;
	and.b32  	%r1694, %r1693, 1048576;
	or.b32  	%r1695, %r1694, %r1692;
	shl.b32 	%r1696, %r27, 4;
	and.b32  	%r1697, %r1696, 2097152;
	or.b32  	%r1698, %r1697, %r1695;
	shl.b32 	%r1699, %r28, 5;
	and.b32  	%r1700, %r1699, 4194304;
	or.b32  	%r1701, %r1700, %r1698;
	shl.b32 	%r1702, %r29, 6;
	and.b32  	%r1703, %r1702, 8388608;
	or.b32  	%r1704, %r1703, %r1701;
	shl.b32 	%r1705, %r30, 7;
	and.b32  	%r1706, %r1705, 16777216;
	or.b32  	%r1707, %r1706, %r1704;
	shl.b32 	%r1708, %r31, 8;
	and.b32  	%r1709, %r1708, 33554432;
	or.b32  	%r1710, %r1709, %r1707;
	shl.b32 	%r1711, %r32, 9;
	and.b32  	%r1712, %r1711, 67108864;
	or.b32  	%r1713, %r1712, %r1710;
	shl.b32 	%r1714, %r33, 10;
	and.b32  	%r1715, %r1714, 134217728;
	or.b32  	%r1716, %r1715, %r1713;
	shl.b32 	%r1717, %r34, 11;
	and.b32  	%r1718, %r1717, 268435456;
	or.b32  	%r1719, %r1718, %r1716;
	shl.b32 	%r1720, %r35, 12;
	and.b32  	%r1721, %r1720, 536870912;
	or.b32  	%r1722, %r1721, %r1719;
	shl.b32 	%r1723, %r36, 13;
	and.b32  	%r1724, %r1723, 1073741824;
	or.b32  	%r1725, %r1724, %r1722;
	shl.b32 	%r1726, %r37, 14;
	and.b32  	%r1727, %r1726, -2147483648;
	or.b32  	%r1728, %r1727, %r1725;
	st.global.u32 	[%rd7+68], %r1728;
	shr.u32 	%r1729, %r6, 18;
	and.b32  	%r1730, %r1729, 1;
	shr.u32 	%r1731, %r7, 17;
	and.b32  	%r1732, %r1731, 2;
	or.b32  	%r1733, %r1732, %r1730;
	shr.u32 	%r1734, %r8, 16;
	and.b32  	%r1735, %r1734, 4;
	or.b32  	%r1736, %r1735, %r1733;
	shr.u32 	%r1737, %r9, 15;
	and.b32  	%r1738, %r1737, 8;
	or.b32  	%r1739, %r1738, %r1736;
	shr.u32 	%r1740, %r10, 14;
	and.b32  	%r1741, %r1740, 16;
	or.b32  	%r1742, %r1741, %r1739;
	shr.u32 	%r1743, %r11, 13;
	and.b32  	%r1744, %r1743, 32;
	or.b32  	%r1745, %r1744, %r1742;
	shr.u32 	%r1746, %r12, 12;
	and.b32  	%r1747, %r1746, 64;
	or.b32  	%r1748, %r1747, %r1745;
	shr.u32 	%r1749, %r13, 11;
	and.b32  	%r1750, %r1749, 128;
	or.b32  	%r1751, %r1750, %r1748;
	shr.u32 	%r1752, %r14, 10;
	and.b32  	%r1753, %r1752, 256;
	or.b32  	%r1754, %r1753, %r1751;
	shr.u32 	%r1755, %r15, 9;
	and.b32  	%r1756, %r1755, 512;
	or.b32  	%r1757, %r1756, %r1754;
	shr.u32 	%r1758, %r16, 8;
	and.b32  	%r1759, %r1758, 1024;
	or.b32  	%r1760, %r1759, %r1757;
	shr.u32 	%r1761, %r17, 7;
	and.b32  	%r1762, %r1761, 2048;
	or.b32  	%r1763, %r1762, %r1760;
	shr.u32 	%r1764, %r18, 6;
	and.b32  	%r1765, %r1764, 4096;
	or.b32  	%r1766, %r1765, %r1763;
	shr.u32 	%r1767, %r19, 5;
	and.b32  	%r1768, %r1767, 8192;
	or.b32  	%r1769, %r1768, %r1766;
	shr.u32 	%r1770, %r20, 4;
	and.b32  	%r1771, %r1770, 16384;
	or.b32  	%r1772, %r1771, %r1769;
	shr.u32 	%r1773, %r21, 3;
	and.b32  	%r1774, %r1773, 32768;
	or.b32  	%r1775, %r1774, %r1772;
	shr.u32 	%r1776, %r22, 2;
	and.b32  	%r1777, %r1776, 65536;
	or.b32  	%r1778, %r1777, %r1775;
	shr.u32 	%r1779, %r23, 1;
	and.b32  	%r1780, %r1779, 131072;
	or.b32  	%r1781, %r1780, %r1778;
	and.b32  	%r1782, %r24, 262144;
	or.b32  	%r1783, %r1782, %r1781;
	shl.b32 	%r1784, %r25, 1;
	and.b32  	%r1785, %r1784, 524288;
	or.b32  	%r1786, %r1785, %r1783;
	shl.b32 	%r1787, %r26, 2;
	and.b32  	%r1788, %r1787, 1048576;
	or.b32  	%r1789, %r1788, %r1786;
	shl.b32 	%r1790, %r27, 3;
	and.b32  	%r1791, %r1790, 2097152;
	or.b32  	%r1792, %r1791, %r1789;
	shl.b32 	%r1793, %r28, 4;
	and.b32  	%r1794, %r1793, 4194304;
	or.b32  	%r1795, %r1794, %r1792;
	shl.b32 	%r1796, %r29, 5;
	and.b32  	%r1797, %r1796, 8388608;
	or.b32  	%r1798, %r1797, %r1795;
	shl.b32 	%r1799, %r30, 6;
	and.b32  	%r1800, %r1799, 16777216;
	or.b32  	%r1801, %r1800, %r1798;
	shl.b32 	%r1802, %r31, 7;
	and.b32  	%r1803, %r1802, 33554432;
	or.b32  	%r1804, %r1803, %r1801;
	shl.b32 	%r1805, %r32, 8;
	and.b32  	%r1806, %r1805, 67108864;
	or.b32  	%r1807, %r1806, %r1804;
	shl.b32 	%r1808, %r33, 9;
	and.b32  	%r1809, %r1808, 134217728;
	or.b32  	%r1810, %r1809, %r1807;
	shl.b32 	%r1811, %r34, 10;
	and.b32  	%r1812, %r1811, 268435456;
	or.b32  	%r1813, %r1812, %r1810;
	shl.b32 	%r1814, %r35, 11;
	and.b32  	%r1815, %r1814, 536870912;
	or.b32  	%r1816, %r1815, %r1813;
	shl.b32 	%r1817, %r36, 12;
	and.b32  	%r1818, %r1817, 1073741824;
	or.b32  	%r1819, %r1818, %r1816;
	shl.b32 	%r1820, %r37, 13;
	and.b32  	%r1821, %r1820, -2147483648;
	or.b32  	%r1822, %r1821, %r1819;
	st.global.u32 	[%rd7+72], %r1822;
	shr.u32 	%r1823, %r6, 19;
	and.b32  	%r1824, %r1823, 1;
	shr.u32 	%r1825, %r7, 18;
	and.b32  	%r1826, %r1825, 2;
	or.b32  	%r1827, %r1826, %r1824;
	shr.u32 	%r1828, %r8, 17;
	and.b32  	%r1829, %r1828, 4;
	or.b32  	%r1830, %r1829, %r1827;
	shr.u32 	%r1831, %r9, 16;
	and.b32  	%r1832, %r1831, 8;
	or.b32  	%r1833, %r1832, %r1830;
	shr.u32 	%r1834, %r10, 15;
	and.b32  	%r1835, %r1834, 16;
	or.b32  	%r1836, %r1835, %r1833;
	shr.u32 	%r1837, %r11, 14;
	and.b32  	%r1838, %r1837, 32;
	or.b32  	%r1839, %r1838, %r1836;
	shr.u32 	%r1840, %r12, 13;
	and.b32  	%r1841, %r1840, 64;
	or.b32  	%r1842, %r1841, %r1839;
	shr.u32 	%r1843, %r13, 12;
	and.b32  	%r1844, %r1843, 128;
	or.b32  	%r1845, %r1844, %r1842;
	shr.u32 	%r1846, %r14, 11;
	and.b32  	%r1847, %r1846, 256;
	or.b32  	%r1848, %r1847, %r1845;
	shr.u32 	%r1849, %r15, 10;
	and.b32  	%r1850, %r1849, 512;
	or.b32  	%r1851, %r1850, %r1848;
	shr.u32 	%r1852, %r16, 9;
	and.b32  	%r1853, %r1852, 1024;
	or.b32  	%r1854, %r1853, %r1851;
	shr.u32 	%r1855, %r17, 8;
	and.b32  	%r1856, %r1855, 2048;
	or.b32  	%r1857, %r1856, %r1854;
	shr.u32 	%r1858, %r18, 7;
	and.b32  	%r1859, %r1858, 4096;
	or.b32  	%r1860, %r1859, %r1857;
	shr.u32 	%r1861, %r19, 6;
	and.b32  	%r1862, %r1861, 8192;
	or.b32  	%r1863, %r1862, %r1860;
	shr.u32 	%r1864, %r20, 5;
	and.b32  	%r1865, %r1864, 16384;
	or.b32  	%r1866, %r1865, %r1863;
	shr.u32 	%r1867, %r21, 4;
	and.b32  	%r1868, %r1867, 32768;
	or.b32  	%r1869, %r1868, %r1866;
	shr.u32 	%r1870, %r22, 3;
	and.b32  	%r1871, %r1870, 65536;
	or.b32  	%r1872, %r1871, %r1869;
	shr.u32 	%r1873, %r23, 2;
	and.b32  	%r1874, %r1873, 131072;
	or.b32  	%r1875, %r1874, %r1872;
	shr.u32 	%r1876, %r24, 1;
	and.b32  	%r1877, %r1876, 262144;
	or.b32  	%r1878, %r1877, %r1875;
	and.b32  	%r1879, %r25, 524288;
	or.b32  	%r1880, %r1879, %r1878;
	shl.b32 	%r1881, %r26, 1;
	and.b32  	%r1882, %r1881, 1048576;
	or.b32  	%r1883, %r1882, %r1880;
	shl.b32 	%r1884, %r27, 2;
	and.b32  	%r1885, %r1884, 2097152;
	or.b32  	%r1886, %r1885, %r1883;
	shl.b32 	%r1887, %r28, 3;
	and.b32  	%r1888, %r1887, 4194304;
	or.b32  	%r1889, %r1888, %r1886;
	shl.b32 	%r1890, %r29, 4;
	and.b32  	%r1891, %r1890, 8388608;
	or.b32  	%r1892, %r1891, %r1889;
	shl.b32 	%r1893, %r30, 5;
	and.b32  	%r1894, %r1893, 16777216;
	or.b32  	%r1895, %r1894, %r1892;
	shl.b32 	%r1896, %r31, 6;
	and.b32  	%r1897, %r1896, 33554432;
	or.b32  	%r1898, %r1897, %r1895;
	shl.b32 	%r1899, %r32, 7;
	and.b32  	%r1900, %r1899, 67108864;
	or.b32  	%r1901, %r1900, %r1898;
	shl.b32 	%r1902, %r33, 8;
	and.b32  	%r1903, %r1902, 134217728;
	or.b32  	%r1904, %r1903, %r1901;
	shl.b32 	%r1905, %r34, 9;
	and.b32  	%r1906, %r1905, 268435456;
	or.b32  	%r1907, %r1906, %r1904;
	shl.b32 	%r1908, %r35, 10;
	and.b32  	%r1909, %r1908, 536870912;
	or.b32  	%r1910, %r1909, %r1907;
	shl.b32 	%r1911, %r36, 11;
	and.b32  	%r1912, %r1911, 1073741824;
	or.b32  	%r1913, %r1912, %r1910;
	shl.b32 	%r1914, %r37, 12;
	and.b32  	%r1915, %r1914, -2147483648;
	or.b32  	%r1916, %r1915, %r1913;
	st.global.u32 	[%rd7+76], %r1916;
	shr.u32 	%r1917, %r6, 20;
	and.b32  	%r1918, %r1917, 1;
	shr.u32 	%r1919, %r7, 19;
	and.b32  	%r1920, %r1919, 2;
	or.b32  	%r1921, %r1920, %r1918;
	shr.u32 	%r1922, %r8, 18;
	and.b32  	%r1923, %r1922, 4;
	or.b32  	%r1924, %r1923, %r1921;
	shr.u32 	%r1925, %r9, 17;
	and.b32  	%r1926, %r1925, 8;
	or.b32  	%r1927, %r1926, %r1924;
	shr.u32 	%r1928, %r10, 16;
	and.b32  	%r1929, %r1928, 16;
	or.b32  	%r1930, %r1929, %r1927;
	shr.u32 	%r1931, %r11, 15;
	and.b32  	%r1932, %r1931, 32;
	or.b32  	%r1933, %r1932, %r1930;
	shr.u32 	%r1934, %r12, 14;
	and.b32  	%r1935, %r1934, 64;
	or.b32  	%r1936, %r1935, %r1933;
	shr.u32 	%r1937, %r13, 13;
	and.b32  	%r1938, %r1937, 128;
	or.b32  	%r1939, %r1938, %r1936;
	shr.u32 	%r1940, %r14, 12;
	and.b32  	%r1941, %r1940, 256;
	or.b32  	%r1942, %r1941, %r1939;
	shr.u32 	%r1943, %r15, 11;
	and.b32  	%r1944, %r1943, 512;
	or.b32  	%r1945, %r1944, %r1942;
	shr.u32 	%r1946, %r16, 10;
	and.b32  	%r1947, %r1946, 1024;
	or.b32  	%r1948, %r1947, %r1945;
	shr.u32 	%r1949, %r17, 9;
	and.b32  	%r1950, %r1949, 2048;
	or.b32  	%r1951, %r1950, %r1948;
	shr.u32 	%r1952, %r18, 8;
	and.b32  	%r1953, %r1952, 4096;
	or.b32  	%r1954, %r1953, %r1951;
	shr.u32 	%r1955, %r19, 7;
	and.b32  	%r1956, %r1955, 8192;
	or.b32  	%r1957, %r1956, %r1954;
	shr.u32 	%r1958, %r20, 6;
	and.b32  	%r1959, %r1958, 16384;
	or.b32  	%r1960, %r1959, %r1957;
	shr.u32 	%r1961, %r21, 5;
	and.b32  	%r1962, %r1961, 32768;
	or.b32  	%r1963, %r1962, %r1960;
	shr.u32 	%r1964, %r22, 4;
	and.b32  	%r1965, %r1964, 65536;
	or.b32  	%r1966, %r1965, %r1963;
	shr.u32 	%r1967, %r23, 3;
	and.b32  	%r1968, %r1967, 131072;
	or.b32  	%r1969, %r1968, %r1966;
	shr.u32 	%r1970, %r24, 2;
	and.b32  	%r1971, %r1970, 262144;
	or.b32  	%r1972, %r1971, %r1969;
	shr.u32 	%r1973, %r25, 1;
	and.b32  	%r1974, %r1973, 524288;
	or.b32  	%r1975, %r1974, %r1972;
	and.b32  	%r1976, %r26, 1048576;
	or.b32  	%r1977, %r1976, %r1975;
	shl.b32 	%r1978, %r27, 1;
	and.b32  	%r1979, %r1978, 2097152;
	or.b32  	%r1980, %r1979, %r1977;
	shl.b32 	%r1981, %r28, 2;
	and.b32  	%r1982, %r1981, 4194304;
	or.b32  	%r1983, %r1982, %r1980;
	shl.b32 	%r1984, %r29, 3;
	and.b32  	%r1985, %r1984, 8388608;
	or.b32  	%r1986, %r1985, %r1983;
	shl.b32 	%r1987, %r30, 4;
	and.b32  	%r1988, %r1987, 16777216;
	or.b32  	%r1989, %r1988, %r1986;
	shl.b32 	%r1990, %r31, 5;
	and.b32  	%r1991, %r1990, 33554432;
	or.b32  	%r1992, %r1991, %r1989;
	shl.b32 	%r1993, %r32, 6;
	and.b32  	%r1994, %r1993, 67108864;
	or.b32  	%r1995, %r1994, %r1992;
	shl.b32 	%r1996, %r33, 7;
	and.b32  	%r1997, %r1996, 134217728;
	or.b32  	%r1998, %r1997, %r1995;
	shl.b32 	%r1999, %r34, 8;
	and.b32  	%r2000, %r1999, 268435456;
	or.b32  	%r2001, %r2000, %r1998;
	shl.b32 	%r2002, %r35, 9;
	and.b32  	%r2003, %r2002, 536870912;
	or.b32  	%r2004, %r2003, %r2001;
	shl.b32 	%r2005, %r36, 10;
	and.b32  	%r2006, %r2005, 1073741824;
	or.b32  	%r2007, %r2006, %r2004;
	shl.b32 	%r2008, %r37, 11;
	and.b32  	%r2009, %r2008, -2147483648;
	or.b32  	%r2010, %r2009, %r2007;
	st.global.u32 	[%rd7+80], %r2010;
	shr.u32 	%r2011, %r6, 21;
	and.b32  	%r2012, %r2011, 1;
	shr.u32 	%r2013, %r7, 20;
	and.b32  	%r2014, %r2013, 2;
	or.b32  	%r2015, %r2014, %r2012;
	shr.u32 	%r2016, %r8, 19;
	and.b32  	%r2017, %r2016, 4;
	or.b32  	%r2018, %r2017, %r2015;
	shr.u32 	%r2019, %r9, 18;
	and.b32  	%r2020, %r2019, 8;
	or.b32  	%r2021, %r2020, %r2018;
	shr.u32 	%r2022, %r10, 17;
	and.b32  	%r2023, %r2022, 16;
	or.b32  	%r2024, %r2023, %r2021;
	shr.u32 	%r2025, %r11, 16;
	and.b32  	%r2026, %r2025, 32;
	or.b32  	%r2027, %r2026, %r2024;
	shr.u32 	%r2028, %r12, 15;
	and.b32  	%r2029, %r2028, 64;
	or.b32  	%r2030, %r2029, %r2027;
	shr.u32 	%r2031, %r13, 14;
	and.b32  	%r2032, %r2031, 128;
	or.b32  	%r2033, %r2032, %r2030;
	shr.u32 	%r2034, %r14, 13;
	and.b32  	%r2035, %r2034, 256;
	or.b32  	%r2036, %r2035, %r2033;
	shr.u32 	%r2037, %r15, 12;
	and.b32  	%r2038, %r2037, 512;
	or.b32  	%r2039, %r2038, %r2036;
	shr.u32 	%r2040, %r16, 11;
	and.b32  	%r2041, %r2040, 1024;
	or.b32  	%r2042, %r2041, %r2039;
	shr.u32 	%r2043, %r17, 10;
	and.b32  	%r2044, %r2043, 2048;
	or.b32  	%r2045, %r2044, %r2042;
	shr.u32 	%r2046, %r18, 9;
	and.b32  	%r2047, %r2046, 4096;
	or.b32  	%r2048, %r2047, %r2045;
	shr.u32 	%r2049, %r19, 8;
	and.b32  	%r2050, %r2049, 8192;
	or.b32  	%r2051, %r2050, %r2048;
	shr.u32 	%r2052, %r20, 7;
	and.b32  	%r2053, %r2052, 16384;
	or.b32  	%r2054, %r2053, %r2051;
	shr.u32 	%r2055, %r21, 6;
	and.b32  	%r2056, %r2055, 32768;
	or.b32  	%r2057, %r2056, %r2054;
	shr.u32 	%r2058, %r22, 5;
	and.b32  	%r2059, %r2058, 65536;
	or.b32  	%r2060, %r2059, %r2057;
	shr.u32 	%r2061, %r23, 4;
	and.b32  	%r2062, %r2061, 131072;
	or.b32  	%r2063, %r2062, %r2060;
	shr.u32 	%r2064, %r24, 3;
	and.b32  	%r2065, %r2064, 262144;
	or.b32  	%r2066, %r2065, %r2063;
	shr.u32 	%r2067, %r25, 2;
	and.b32  	%r2068, %r2067, 524288;
	or.b32  	%r2069, %r2068, %r2066;
	shr.u32 	%r2070, %r26, 1;
	and.b32  	%r2071, %r2070, 1048576;
	or.b32  	%r2072, %r2071, %r2069;
	and.b32  	%r2073, %r27, 2097152;
	or.b32  	%r2074, %r2073, %r2072;
	shl.b32 	%r2075, %r28, 1;
	and.b32  	%r2076, %r2075, 4194304;
	or.b32  	%r2077, %r2076, %r2074;
	shl.b32 	%r2078, %r29, 2;
	and.b32  	%r2079, %r2078, 8388608;
	or.b32  	%r2080, %r2079, %r2077;
	shl.b32 	%r2081, %r30, 3;
	and.b32  	%r2082, %r2081, 16777216;
	or.b32  	%r2083, %r2082, %r2080;
	shl.b32 	%r2084, %r31, 4;
	and.b32  	%r2085, %r2084, 33554432;
	or.b32  	%r2086, %r2085, %r2083;
	shl.b32 	%r2087, %r32, 5;
	and.b32  	%r2088, %r2087, 67108864;
	or.b32  	%r2089, %r2088, %r2086;
	shl.b32 	%r2090, %r33, 6;
	and.b32  	%r2091, %r2090, 134217728;
	or.b32  	%r2092, %r2091, %r2089;
	shl.b32 	%r2093, %r34, 7;
	and.b32  	%r2094, %r2093, 268435456;
	or.b32  	%r2095, %r2094, %r2092;
	shl.b32 	%r2096, %r35, 8;
	and.b32  	%r2097, %r2096, 536870912;
	or.b32  	%r2098, %r2097, %r2095;
	shl.b32 	%r2099, %r36, 9;
	and.b32  	%r2100, %r2099, 1073741824;
	or.b32  	%r2101, %r2100, %r2098;
	shl.b32 	%r2102, %r37, 10;
	and.b32  	%r2103, %r2102, -2147483648;
	or.b32  	%r2104, %r2103, %r2101;
	st.global.u32 	[%rd7+84], %r2104;
	shr.u32 	%r2105, %r6, 22;
	and.b32  	%r2106, %r2105, 1;
	shr.u32 	%r2107, %r7, 21;
	and.b32  	%r2108, %r2107, 2;
	or.b32  	%r2109, %r2108, %r2106;
	shr.u32 	%r2110, %r8, 20;
	and.b32  	%r2111, %r2110, 4;
	or.b32  	%r2112, %r2111, %r2109;
	shr.u32 	%r2113, %r9, 19;
	and.b32  	%r2114, %r2113, 8;
	or.b32  	%r2115, %r2114, %r2112;
	shr.u32 	%r2116, %r10, 18;
	and.b32  	%r2117, %r2116, 16;
	or.b32  	%r2118, %r2117, %r2115;
	shr.u32 	%r2119, %r11, 17;
	and.b32  	%r2120, %r2119, 32;
	or.b32  	%r2121, %r2120, %r2118;
	shr.u32 	%r2122, %r12, 16;
	and.b32  	%r2123, %r2122, 64;
	or.b32  	%r2124, %r2123, %r2121;
	shr.u32 	%r2125, %r13, 15;
	and.b32  	%r2126, %r2125, 128;
	or.b32  	%r2127, %r2126, %r2124;
	shr.u32 	%r2128, %r14, 14;
	and.b32  	%r2129, %r2128, 256;
	or.b32  	%r2130, %r2129, %r2127;
	shr.u32 	%r2131, %r15, 13;
	and.b32  	%r2132, %r2131, 512;
	or.b32  	%r2133, %r2132, %r2130;
	shr.u32 	%r2134, %r16, 12;
	and.b32  	%r2135, %r2134, 1024;
	or.b32  	%r2136, %r2135, %r2133;
	shr.u32 	%r2137, %r17, 11;
	and.b32  	%r2138, %r2137, 2048;
	or.b32  	%r2139, %r2138, %r2136;
	shr.u32 	%r2140, %r18, 10;
	and.b32  	%r2141, %r2140, 4096;
	or.b32  	%r2142, %r2141, %r2139;
	shr.u32 	%r2143, %r19, 9;
	and.b32  	%r2144, %r2143, 8192;
	or.b32  	%r2145, %r2144, %r2142;
	shr.u32 	%r2146, %r20, 8;
	and.b32  	%r2147, %r2146, 16384;
	or.b32  	%r2148, %r2147, %r2145;
	shr.u32 	%r2149, %r21, 7;
	and.b32  	%r2150, %r2149, 32768;
	or.b32  	%r2151, %r2150, %r2148;
	shr.u32 	%r2152, %r22, 6;
	and.b32  	%r2153, %r2152, 65536;
	or.b32  	%r2154, %r2153, %r2151;
	shr.u32 	%r2155, %r23, 5;
	and.b32  	%r2156, %r2155, 131072;
	or.b32  	%r2157, %r2156, %r2154;
	shr.u32 	%r2158, %r24, 4;
	and.b32  	%r2159, %r2158, 262144;
	or.b32  	%r2160, %r2159, %r2157;
	shr.u32 	%r2161, %r25, 3;
	and.b32  	%r2162, %r2161, 524288;
	or.b32  	%r2163, %r2162, %r2160;
	shr.u32 	%r2164, %r26, 2;
	and.b32  	%r2165, %r2164, 1048576;
	or.b32  	%r2166, %r2165, %r2163;
	shr.u32 	%r2167, %r27, 1;
	and.b32  	%r2168, %r2167, 2097152;
	or.b32  	%r2169, %r2168, %r2166;
	and.b32  	%r2170, %r28, 4194304;
	or.b32  	%r2171, %r2170, %r2169;
	shl.b32 	%r2172, %r29, 1;
	and.b32  	%r2173, %r2172, 8388608;
	or.b32  	%r2174, %r2173, %r2171;
	shl.b32 	%r2175, %r30, 2;
	and.b32  	%r2176, %r2175, 16777216;
	or.b32  	%r2177, %r2176, %r2174;
	shl.b32 	%r2178, %r31, 3;
	and.b32  	%r2179, %r2178, 33554432;
	or.b32  	%r2180, %r2179, %r2177;
	shl.b32 	%r2181, %r32, 4;
	and.b32  	%r2182, %r2181, 67108864;
	or.b32  	%r2183, %r2182, %r2180;
	shl.b32 	%r2184, %r33, 5;
	and.b32  	%r2185, %r2184, 134217728;
	or.b32  	%r2186, %r2185, %r2183;
	shl.b32 	%r2187, %r34, 6;
	and.b32  	%r2188, %r2187, 268435456;
	or.b32  	%r2189, %r2188, %r2186;
	shl.b32 	%r2190, %r35, 7;
	and.b32  	%r2191, %r2190, 536870912;
	or.b32  	%r2192, %r2191, %r2189;
	shl.b32 	%r2193, %r36, 8;
	and.b32  	%r2194, %r2193, 1073741824;
	or.b32  	%r2195, %r2194, %r2192;
	shl.b32 	%r2196, %r37, 9;
	and.b32  	%r2197, %r2196, -2147483648;
	or.b32  	%r2198, %r2197, %r2195;
	st.global.u32 	[%rd7+88], %r2198;
	shr.u32 	%r2199, %r6, 23;
	and.b32  	%r2200, %r2199, 1;
	shr.u32 	%r2201, %r7, 22;
	and.b32  	%r2202, %r2201, 2;
	or.b32  	%r2203, %r2202, %r2200;
	shr.u32 	%r2204, %r8, 21;
	and.b32  	%r2205, %r2204, 4;
	or.b32  	%r2206, %r2205, %r2203;
	shr.u32 	%r2207, %r9, 20;
	and.b32  	%r2208, %r2207, 8;
	or.b32  	%r2209, %r2208, %r2206;
	shr.u32 	%r2210, %r10, 19;
	and.b32  	%r2211, %r2210, 16;
	or.b32  	%r2212, %r2211, %r2209;
	shr.u32 	%r2213, %r11, 18;
	and.b32  	%r2214, %r2213, 32;
	or.b32  	%r2215, %r2214, %r2212;
	shr.u32 	%r2216, %r12, 17;
	and.b32  	%r2217, %r2216, 64;
	or.b32  	%r2218, %r2217, %r2215;
	shr.u32 	%r2219, %r13, 16;
	and.b32  	%r2220, %r2219, 128;
	or.b32  	%r2221, %r2220, %r2218;
	shr.u32 	%r2222, %r14, 15;
	and.b32  	%r2223, %r2222, 256;
	or.b32  	%r2224, %r2223, %r2221;
	shr.u32 	%r2225, %r15, 14;
	and.b32  	%r2226, %r2225, 512;
	or.b32  	%r2227, %r2226, %r2224;
	shr.u32 	%r2228, %r16, 13;
	and.b32  	%r2229, %r2228, 1024;
	or.b32  	%r2230, %r2229, %r2227;
	shr.u32 	%r2231, %r17, 12;
	and.b32  	%r2232, %r2231, 2048;
	or.b32  	%r2233, %r2232, %r2230;
	shr.u32 	%r2234, %r18, 11;
	and.b32  	%r2235, %r2234, 4096;
	or.b32  	%r2236, %r2235, %r2233;
	shr.u32 	%r2237, %r19, 10;
	and.b32  	%r2238, %r2237, 8192;
	or.b32  	%r2239, %r2238, %r2236;
	shr.u32 	%r2240, %r20, 9;
	and.b32  	%r2241, %r2240, 16384;
	or.b32  	%r2242, %r2241, %r2239;
	shr.u32 	%r2243, %r21, 8;
	and.b32  	%r2244, %r2243, 32768;
	or.b32  	%r2245, %r2244, %r2242;
	shr.u32 	%r2246, %r22, 7;
	and.b32  	%r2247, %r2246, 65536;
	or.b32  	%r2248, %r2247, %r2245;
	shr.u32 	%r2249, %r23, 6;
	and.b32  	%r2250, %r2249, 131072;
	or.b32  	%r2251, %r2250, %r2248;
	shr.u32 	%r2252, %r24, 5;
	and.b32  	%r2253, %r2252, 262144;
	or.b32  	%r2254, %r2253, %r2251;
	shr.u32 	%r2255, %r25, 4;
	and.b32  	%r2256, %r2255, 524288;
	or.b32  	%r2257, %r2256, %r2254;
	shr.u32 	%r2258, %r26, 3;
	and.b32  	%r2259, %r2258, 1048576;
	or.b32  	%r2260, %r2259, %r2257;
	shr.u32 	%r2261, %r27, 2;
	and.b32  	%r2262, %r2261, 2097152;
	or.b32  	%r2263, %r2262, %r2260;
	shr.u32 	%r2264, %r28, 1;
	and.b32  	%r2265, %r2264, 4194304;
	or.b32  	%r2266, %r2265, %r2263;
	and.b32  	%r2267, %r29, 8388608;
	or.b32  	%r2268, %r2267, %r2266;
	shl.b32 	%r2269, %r30, 1;
	and.b32  	%r2270, %r2269, 16777216;
	or.b32  	%r2271, %r2270, %r2268;
	shl.b32 	%r2272, %r31, 2;
	and.b32  	%r2273, %r2272, 33554432;
	or.b32  	%r2274, %r2273, %r2271;
	shl.b32 	%r2275, %r32, 3;
	and.b32  	%r2276, %r2275, 67108864;
	or.b32  	%r2277, %r2276, %r2274;
	shl.b32 	%r2278, %r33, 4;
	and.b32  	%r2279, %r2278, 134217728;
	or.b32  	%r2280, %r2279, %r2277;
	shl.b32 	%r2281, %r34, 5;
	and.b32  	%r2282, %r2281, 268435456;
	or.b32  	%r2283, %r2282, %r2280;
	shl.b32 	%r2284, %r35, 6;
	and.b32  	%r2285, %r2284, 536870912;
	or.b32  	%r2286, %r2285, %r2283;
	shl.b32 	%r2287, %r36, 7;
	and.b32  	%r2288, %r2287, 1073741824;
	or.b32  	%r2289, %r2288, %r2286;
	shl.b32 	%r2290, %r37, 8;
	and.b32  	%r2291, %r2290, -2147483648;
	or.b32  	%r2292, %r2291, %r2289;
	st.global.u32 	[%rd7+92], %r2292;
	shr.u32 	%r2293, %r6, 24;
	and.b32  	%r2294, %r2293, 1;
	shr.u32 	%r2295, %r7, 23;
	and.b32  	%r2296, %r2295, 2;
	or.b32  	%r2297, %r2296, %r2294;
	shr.u32 	%r2298, %r8, 22;
	and.b32  	%r2299, %r2298, 4;
	or.b32  	%r2300, %r2299, %r2297;
	shr.u32 	%r2301, %r9, 21;
	and.b32  	%r2302, %r2301, 8;
	or.b32  	%r2303, %r2302, %r2300;
	shr.u32 	%r2304, %r10, 20;
	and.b32  	%r2305, %r2304, 16;
	or.b32  	%r2306, %r2305, %r2303;
	shr.u32 	%r2307, %r11, 19;
	and.b32  	%r2308, %r2307, 32;
	or.b32  	%r2309, %r2308, %r2306;
	shr.u32 	%r2310, %r12, 18;
	and.b32  	%r2311, %r2310, 64;
	or.b32  	%r2312, %r2311, %r2309;
	shr.u32 	%r2313, %r13, 17;
	and.b32  	%r2314, %r2313, 128;
	or.b32  	%r2315, %r2314, %r2312;
	shr.u32 	%r2316, %r14, 16;
	and.b32  	%r2317, %r2316, 256;
	or.b32  	%r2318, %r2317, %r2315;
	shr.u32 	%r2319, %r15, 15;
	and.b32  	%r2320, %r2319, 512;
	or.b32  	%r2321, %r2320, %r2318;
	shr.u32 	%r2322, %r16, 14;
	and.b32  	%r2323, %r2322, 1024;
	or.b32  	%r2324, %r2323, %r2321;
	shr.u32 	%r2325, %r17, 13;
	and.b32  	%r2326, %r2325, 2048;
	or.b32  	%r2327, %r2326, %r2324;
	shr.u32 	%r2328, %r18, 12;
	and.b32  	%r2329, %r2328, 4096;
	or.b32  	%r2330, %r2329, %r2327;
	shr.u32 	%r2331, %r19, 11;
	and.b32  	%r2332, %r2331, 8192;
	or.b32  	%r2333, %r2332, %r2330;
	shr.u32 	%r2334, %r20, 10;
	and.b32  	%r2335, %r2334, 16384;
	or.b32  	%r2336, %r2335, %r2333;
	shr.u32 	%r2337, %r21, 9;
	and.b32  	%r2338, %r2337, 32768;
	or.b32  	%r2339, %r2338, %r2336;
	shr.u32 	%r2340, %r22, 8;
	and.b32  	%r2341, %r2340, 65536;
	or.b32  	%r2342, %r2341, %r2339;
	shr.u32 	%r2343, %r23, 7;
	and.b32  	%r2344, %r2343, 131072;
	or.b32  	%r2345, %r2344, %r2342;
	shr.u32 	%r2346, %r24, 6;
	and.b32  	%r2347, %r2346, 262144;
	or.b32  	%r2348, %r2347, %r2345;
	shr.u32 	%r2349, %r25, 5;
	and.b32  	%r2350, %r2349, 524288;
	or.b32  	%r2351, %r2350, %r2348;
	shr.u32 	%r2352, %r26, 4;
	and.b32  	%r2353, %r2352, 1048576;
	or.b32  	%r2354, %r2353, %r2351;
	shr.u32 	%r2355, %r27, 3;
	and.b32  	%r2356, %r2355, 2097152;
	or.b32  	%r2357, %r2356, %r2354;
	shr.u32 	%r2358, %r28, 2;
	and.b32  	%r2359, %r2358, 4194304;
	or.b32  	%r2360, %r2359, %r2357;
	shr.u32 	%r2361, %r29, 1;
	and.b32  	%r2362, %r2361, 8388608;
	or.b32  	%r2363, %r2362, %r2360;
	and.b32  	%r2364, %r30, 16777216;
	or.b32  	%r2365, %r2364, %r2363;
	shl.b32 	%r2366, %r31, 1;
	and.b32  	%r2367, %r2366, 33554432;
	or.b32  	%r2368, %r2367, %r2365;
	shl.b32 	%r2369, %r32, 2;
	and.b32  	%r2370, %r2369, 67108864;
	or.b32  	%r2371, %r2370, %r2368;
	shl.b32 	%r2372, %r33, 3;
	and.b32  	%r2373, %r2372, 134217728;
	or.b32  	%r2374, %r2373, %r2371;
	shl.b32 	%r2375, %r34, 4;
	and.b32  	%r2376, %r2375, 268435456;
	or.b32  	%r2377, %r2376, %r2374;
	shl.b32 	%r2378, %r35, 5;
	and.b32  	%r2379, %r2378, 536870912;
	or.b32  	%r2380, %r2379, %r2377;
	shl.b32 	%r2381, %r36, 6;
	and.b32  	%r2382, %r2381, 1073741824;
	or.b32  	%r2383, %r2382, %r2380;
	shl.b32 	%r2384, %r37, 7;
	and.b32  	%r2385, %r2384, -2147483648;
	or.b32  	%r2386, %r2385, %r2383;
	st.global.u32 	[%rd7+96], %r2386;
	shr.u32 	%r2387, %r6, 25;
	and.b32  	%r2388, %r2387, 1;
	shr.u32 	%r2389, %r7, 24;
	and.b32  	%r2390, %r2389, 2;
	or.b32  	%r2391, %r2390, %r2388;
	shr.u32 	%r2392, %r8, 23;
	and.b32  	%r2393, %r2392, 4;
	or.b32  	%r2394, %r2393, %r2391;
	shr.u32 	%r2395, %r9, 22;
	and.b32  	%r2396, %r2395, 8;
	or.b32  	%r2397, %r2396, %r2394;
	shr.u32 	%r2398, %r10, 21;
	and.b32  	%r2399, %r2398, 16;
	or.b32  	%r2400, %r2399, %r2397;
	shr.u32 	%r2401, %r11, 20;
	and.b32  	%r2402, %r2401, 32;
	or.b32  	%r2403, %r2402, %r2400;
	shr.u32 	%r2404, %r12, 19;
	and.b32  	%r2405, %r2404, 64;
	or.b32  	%r2406, %r2405, %r2403;
	shr.u32 	%r2407, %r13, 18;
	and.b32  	%r2408, %r2407, 128;
	or.b32  	%r2409, %r2408, %r2406;
	shr.u32 	%r2410, %r14, 17;
	and.b32  	%r2411, %r2410, 256;
	or.b32  	%r2412, %r2411, %r2409;
	shr.u32 	%r2413, %r15, 16;
	and.b32  	%r2414, %r2413, 512;
	or.b32  	%r2415, %r2414, %r2412;
	shr.u32 	%r2416, %r16, 15;
	and.b32  	%r2417, %r2416, 1024;
	or.b32  	%r2418, %r2417, %r2415;
	shr.u32 	%r2419, %r17, 14;
	and.b32  	%r2420, %r2419, 2048;
	or.b32  	%r2421, %r2420, %r2418;
	shr.u32 	%r2422, %r18, 13;
	and.b32  	%r2423, %r2422, 4096;
	or.b32  	%r2424, %r2423, %r2421;
	shr.u32 	%r2425, %r19, 12;
	and.b32  	%r2426, %r2425, 8192;
	or.b32  	%r2427, %r2426, %r2424;
	shr.u32 	%r2428, %r20, 11;
	and.b32  	%r2429, %r2428, 16384;
	or.b32  	%r2430, %r2429, %r2427;
	shr.u32 	%r2431, %r21, 10;
	and.b32  	%r2432, %r2431, 32768;
	or.b32  	%r2433, %r2432, %r2430;
	shr.u32 	%r2434, %r22, 9;
	and.b32  	%r2435, %r2434, 65536;
	or.b32  	%r2436, %r2435, %r2433;
	shr.u32 	%r2437, %r23, 8;
	and.b32  	%r2438, %r2437, 131072;
	or.b32  	%r2439, %r2438, %r2436;
	shr.u32 	%r2440, %r24, 7;
	and.b32  	%r2441, %r2440, 262144;
	or.b32  	%r2442, %r2441, %r2439;
	shr.u32 	%r2443, %r25, 6;
	and.b32  	%r2444, %r2443, 524288;
	or.b32  	%r2445, %r2444, %r2442;
	shr.u32 	%r2446, %r26, 5;
	and.b32  	%r2447, %r2446, 1048576;
	or.b32  	%r2448, %r2447, %r2445;
	shr.u32 	%r2449, %r27, 4;
	and.b32  	%r2450, %r2449, 2097152;
	or.b32  	%r2451, %r2450, %r2448;
	shr.u32 	%r2452, %r28, 3;
	and.b32  	%r2453, %r2452, 4194304;
	or.b32  	%r2454, %r2453, %r2451;
	shr.u32 	%r2455, %r29, 2;
	and.b32  	%r2456, %r2455, 8388608;
	or.b32  	%r2457, %r2456, %r2454;
	shr.u32 	%r2458, %r30, 1;
	and.b32  	%r2459, %r2458, 16777216;
	or.b32  	%r2460, %r2459, %r2457;
	and.b32  	%r2461, %r31, 33554432;
	or.b32  	%r2462, %r2461, %r2460;
	shl.b32 	%r2463, %r32, 1;
	and.b32  	%r2464, %r2463, 67108864;
	or.b32  	%r2465, %r2464, %r2462;
	shl.b32 	%r2466, %r33, 2;
	and.b32  	%r2467, %r2466, 134217728;
	or.b32  	%r2468, %r2467, %r2465;
	shl.b32 	%r2469, %r34, 3;
	and.b32  	%r2470, %r2469, 268435456;
	or.b32  	%r2471, %r2470, %r2468;
	shl.b32 	%r2472, %r35, 4;
	and.b32  	%r2473, %r2472, 536870912;
	or.b32  	%r2474, %r2473, %r2471;
	shl.b32 	%r2475, %r36, 5;
	and.b32  	%r2476, %r2475, 1073741824;
	or.b32  	%r2477, %r2476, %r2474;
	shl.b32 	%r2478, %r37, 6;
	and.b32  	%r2479, %r2478, -2147483648;
	or.b32  	%r2480, %r2479, %r2477;
	st.global.u32 	[%rd7+100], %r2480;
	shr.u32 	%r2481, %r6, 26;
	and.b32  	%r2482, %r2481, 1;
	shr.u32 	%r2483, %r7, 25;
	and.b32  	%r2484, %r2483, 2;
	or.b32  	%r2485, %r2484, %r2482;
	shr.u32 	%r2486, %r8, 24;
	and.b32  	%r2487, %r2486, 4;
	or.b32  	%r2488, %r2487, %r2485;
	shr.u32 	%r2489, %r9, 23;
	and.b32  	%r2490, %r2489, 8;
	or.b32  	%r2491, %r2490, %r2488;
	shr.u32 	%r2492, %r10, 22;
	and.b32  	%r2493, %r2492, 16;
	or.b32  	%r2494, %r2493, %r2491;
	shr.u32 	%r2495, %r11, 21;
	and.b32  	%r2496, %r2495, 32;
	or.b32  	%r2497, %r2496, %r2494;
	shr.u32 	%r2498, %r12, 20;
	and.b32  	%r2499, %r2498, 64;
	or.b32  	%r2500, %r2499, %r2497;
	shr.u32 	%r2501, %r13, 19;
	and.b32  	%r2502, %r2501, 128;
	or.b32  	%r2503, %r2502, %r2500;
	shr.u32 	%r2504, %r14, 18;
	and.b32  	%r2505, %r2504, 256;
	or.b32  	%r2506, %r2505, %r2503;
	shr.u32 	%r2507, %r15, 17;
	and.b32  	%r2508, %r2507, 512;
	or.b32  	%r2509, %r2508, %r2506;
	shr.u32 	%r2510, %r16, 16;
	and.b32  	%r2511, %r2510, 1024;
	or.b32  	%r2512, %r2511, %r2509;
	shr.u32 	%r2513, %r17, 15;
	and.b32  	%r2514, %r2513, 2048;
	or.b32  	%r2515, %r2514, %r2512;
	shr.u32 	%r2516, %r18, 14;
	and.b32  	%r2517, %r2516, 4096;
	or.b32  	%r2518, %r2517, %r2515;
	shr.u32 	%r2519, %r19, 13;
	and.b32  	%r2520, %r2519, 8192;
	or.b32  	%r2521, %r2520, %r2518;
	shr.u32 	%r2522, %r20, 12;
	and.b32  	%r2523, %r2522, 16384;
	or.b32  	%r2524, %r2523, %r2521;
	shr.u32 	%r2525, %r21, 11;
	and.b32  	%r2526, %r2525, 32768;
	or.b32  	%r2527, %r2526, %r2524;
	shr.u32 	%r2528, %r22, 10;
	and.b32  	%r2529, %r2528, 65536;
	or.b32  	%r2530, %r2529, %r2527;
	shr.u32 	%r2531, %r23, 9;
	and.b32  	%r2532, %r2531, 131072;
	or.b32  	%r2533, %r2532, %r2530;
	shr.u32 	%r2534, %r24, 8;
	and.b32  	%r2535, %r2534, 262144;
	or.b32  	%r2536, %r2535, %r2533;
	shr.u32 	%r2537, %r25, 7;
	and.b32  	%r2538, %r2537, 524288;
	or.b32  	%r2539, %r2538, %r2536;
	shr.u32 	%r2540, %r26, 6;
	and.b32  	%r2541, %r2540, 1048576;
	or.b32  	%r2542, %r2541, %r2539;
	shr.u32 	%r2543, %r27, 5;
	and.b32  	%r2544, %r2543, 2097152;
	or.b32  	%r2545, %r2544, %r2542;
	shr.u32 	%r2546, %r28, 4;
	and.b32  	%r2547, %r2546, 4194304;
	or.b32  	%r2548, %r2547, %r2545;
	shr.u32 	%r2549, %r29, 3;
	and.b32  	%r2550, %r2549, 8388608;
	or.b32  	%r2551, %r2550, %r2548;
	shr.u32 	%r2552, %r30, 2;
	and.b32  	%r2553, %r2552, 16777216;
	or.b32  	%r2554, %r2553, %r2551;
	shr.u32 	%r2555, %r31, 1;
	and.b32  	%r2556, %r2555, 33554432;
	or.b32  	%r2557, %r2556, %r2554;
	and.b32  	%r2558, %r32, 67108864;
	or.b32  	%r2559, %r2558, %r2557;
	shl.b32 	%r2560, %r33, 1;
	and.b32  	%r2561, %r2560, 134217728;
	or.b32  	%r2562, %r2561, %r2559;
	shl.b32 	%r2563, %r34, 2;
	and.b32  	%r2564, %r2563, 268435456;
	or.b32  	%r2565, %r2564, %r2562;
	shl.b32 	%r2566, %r35, 3;
	and.b32  	%r2567, %r2566, 536870912;
	or.b32  	%r2568, %r2567, %r2565;
	shl.b32 	%r2569, %r36, 4;
	and.b32  	%r2570, %r2569, 1073741824;
	or.b32  	%r2571, %r2570, %r2568;
	shl.b32 	%r2572, %r37, 5;
	and.b32  	%r2573, %r2572, -2147483648;
	or.b32  	%r2574, %r2573, %r2571;
	st.global.u32 	[%rd7+104], %r2574;
	shr.u32 	%r2575, %r6, 27;
	and.b32  	%r2576, %r2575, 1;
	shr.u32 	%r2577, %r7, 26;
	and.b32  	%r2578, %r2577, 2;
	or.b32  	%r2579, %r2578, %r2576;
	shr.u32 	%r2580, %r8, 25;
	and.b32  	%r2581, %r2580, 4;
	or.b32  	%r2582, %r2581, %r2579;
	shr.u32 	%r2583, %r9, 24;
	and.b32  	%r2584, %r2583, 8;
	or.b32  	%r2585, %r2584, %r2582;
	shr.u32 	%r2586, %r10, 23;
	and.b32  	%r2587, %r2586, 16;
	or.b32  	%r2588, %r2587, %r2585;
	shr.u32 	%r2589, %r11, 22;
	and.b32  	%r2590, %r2589, 32;
	or.b32  	%r2591, %r2590, %r2588;
	shr.u32 	%r2592, %r12, 21;
	and.b32  	%r2593, %r2592, 64;
	or.b32  	%r2594, %r2593, %r2591;
	shr.u32 	%r2595, %r13, 20;
	and.b32  	%r2596, %r2595, 128;
	or.b32  	%r2597, %r2596, %r2594;
	shr.u32 	%r2598, %r14, 19;
	and.b32  	%r2599, %r2598, 256;
	or.b32  	%r2600, %r2599, %r2597;
	shr.u32 	%r2601, %r15, 18;
	and.b32  	%r2602, %r2601, 512;
	or.b32  	%r2603, %r2602, %r2600;
	shr.u32 	%r2604, %r16, 17;
	and.b32  	%r2605, %r2604, 1024;
	or.b32  	%r2606, %r2605, %r2603;
	shr.u32 	%r2607, %r17, 16;
	and.b32  	%r2608, %r2607, 2048;
	or.b32  	%r2609, %r2608, %r2606;
	shr.u32 	%r2610, %r18, 15;
	and.b32  	%r2611, %r2610, 4096;
	or.b32  	%r2612, %r2611, %r2609;
	shr.u32 	%r2613, %r19, 14;
	and.b32  	%r2614, %r2613, 8192;
	or.b32  	%r2615, %r2614, %r2612;
	shr.u32 	%r2616, %r20, 13;
	and.b32  	%r2617, %r2616, 16384;
	or.b32  	%r2618, %r2617, %r2615;
	shr.u32 	%r2619, %r21, 12;
	and.b32  	%r2620, %r2619, 32768;
	or.b32  	%r2621, %r2620, %r2618;
	shr.u32 	%r2622, %r22, 11;
	and.b32  	%r2623, %r2622, 65536;
	or.b32  	%r2624, %r2623, %r2621;
	shr.u32 	%r2625, %r23, 10;
	and.b32  	%r2626, %r2625, 131072;
	or.b32  	%r2627, %r2626, %r2624;
	shr.u32 	%r2628, %r24, 9;
	and.b32  	%r2629, %r2628, 262144;
	or.b32  	%r2630, %r2629, %r2627;
	shr.u32 	%r2631, %r25, 8;
	and.b32  	%r2632, %r2631, 524288;
	or.b32  	%r2633, %r2632, %r2630;
	shr.u32 	%r2634, %r26, 7;
	and.b32  	%r2635, %r2634, 1048576;
	or.b32  	%r2636, %r2635, %r2633;
	shr.u32 	%r2637, %r27, 6;
	and.b32  	%r2638, %r2637, 2097152;
	or.b32  	%r2639, %r2638, %r2636;
	shr.u32 	%r2640, %r28, 5;
	and.b32  	%r2641, %r2640, 4194304;
	or.b32  	%r2642, %r2641, %r2639;
	shr.u32 	%r2643, %r29, 4;
	and.b32  	%r2644, %r2643, 8388608;
	or.b32  	%r2645, %r2644, %r2642;
	shr.u32 	%r2646, %r30, 3;
	and.b32  	%r2647, %r2646, 16777216;
	or.b32  	%r2648, %r2647, %r2645;
	shr.u32 	%r2649, %r31, 2;
	and.b32  	%r2650, %r2649, 33554432;
	or.b32  	%r2651, %r2650, %r2648;
	shr.u32 	%r2652, %r32, 1;
	and.b32  	%r2653, %r2652, 67108864;
	or.b32  	%r2654, %r2653, %r2651;
	and.b32  	%r2655, %r33, 134217728;
	or.b32  	%r2656, %r2655, %r2654;
	shl.b32 	%r2657, %r34, 1;
	and.b32  	%r2658, %r2657, 268435456;
	or.b32  	%r2659, %r2658, %r2656;
	shl.b32 	%r2660, %r35, 2;
	and.b32  	%r2661, %r2660, 536870912;
	or.b32  	%r2662, %r2661, %r2659;
	shl.b32 	%r2663, %r36, 3;
	and.b32  	%r2664, %r2663, 1073741824;
	or.b32  	%r2665, %r2664, %r2662;
	shl.b32 	%r2666, %r37, 4;
	and.b32  	%r2667, %r2666, -2147483648;
	or.b32  	%r2668, %r2667, %r2665;
	st.global.u32 	[%rd7+108], %r2668;
	shr.u32 	%r2669, %r6, 28;
	and.b32  	%r2670, %r2669, 1;
	shr.u32 	%r2671, %r7, 27;
	and.b32  	%r2672, %r2671, 2;
	or.b32  	%r2673, %r2672, %r2670;
	shr.u32 	%r2674, %r8, 26;
	and.b32  	%r2675, %r2674, 4;
	or.b32  	%r2676, %r2675, %r2673;
	shr.u32 	%r2677, %r9, 25;
	and.b32  	%r2678, %r2677, 8;
	or.b32  	%r2679, %r2678, %r2676;
	shr.u32 	%r2680, %r10, 24;
	and.b32  	%r2681, %r2680, 16;
	or.b32  	%r2682, %r2681, %r2679;
	shr.u32 	%r2683, %r11, 23;
	and.b32  	%r2684, %r2683, 32;
	or.b32  	%r2685, %r2684, %r2682;
	shr.u32 	%r2686, %r12, 22;
	and.b32  	%r2687, %r2686, 64;
	or.b32  	%r2688, %r2687, %r2685;
	shr.u32 	%r2689, %r13, 21;
	and.b32  	%r2690, %r2689, 128;
	or.b32  	%r2691, %r2690, %r2688;
	shr.u32 	%r2692, %r14, 20;
	and.b32  	%r2693, %r2692, 256;
	or.b32  	%r2694, %r2693, %r2691;
	shr.u32 	%r2695, %r15, 19;
	and.b32  	%r2696, %r2695, 512;
	or.b32  	%r2697, %r2696, %r2694;
	shr.u32 	%r2698, %r16, 18;
	and.b32  	%r2699, %r2698, 1024;
	or.b32  	%r2700, %r2699, %r2697;
	shr.u32 	%r2701, %r17, 17;
	and.b32  	%r2702, %r2701, 2048;
	or.b32  	%r2703, %r2702, %r2700;
	shr.u32 	%r2704, %r18, 16;
	and.b32  	%r2705, %r2704, 4096;
	or.b32  	%r2706, %r2705, %r2703;
	shr.u32 	%r2707, %r19, 15;
	and.b32  	%r2708, %r2707, 8192;
	or.b32  	%r2709, %r2708, %r2706;
	shr.u32 	%r2710, %r20, 14;
	and.b32  	%r2711, %r2710, 16384;
	or.b32  	%r2712, %r2711, %r2709;
	shr.u32 	%r2713, %r21, 13;
	and.b32  	%r2714, %r2713, 32768;
	or.b32  	%r2715, %r2714, %r2712;
	shr.u32 	%r2716, %r22, 12;
	and.b32  	%r2717, %r2716, 65536;
	or.b32  	%r2718, %r2717, %r2715;
	shr.u32 	%r2719, %r23, 11;
	and.b32  	%r2720, %r2719, 131072;
	or.b32  	%r2721, %r2720, %r2718;
	shr.u32 	%r2722, %r24, 10;
	and.b32  	%r2723, %r2722, 262144;
	or.b32  	%r2724, %r2723, %r2721;
	shr.u32 	%r2725, %r25, 9;
	and.b32  	%r2726, %r2725, 524288;
	or.b32  	%r2727, %r2726, %r2724;
	shr.u32 	%r2728, %r26, 8;
	and.b32  	%r2729, %r2728, 1048576;
	or.b32  	%r2730, %r2729, %r2727;
	shr.u32 	%r2731, %r27, 7;
	and.b32  	%r2732, %r2731, 2097152;
	or.b32  	%r2733, %r2732, %r2730;
	shr.u32 	%r2734, %r28, 6;
	and.b32  	%r2735, %r2734, 4194304;
	or.b32  	%r2736, %r2735, %r2733;
	shr.u32 	%r2737, %r29, 5;
	and.b32  	%r2738, %r2737, 8388608;
	or.b32  	%r2739, %r2738, %r2736;
	shr.u32 	%r2740, %r30, 4;
	and.b32  	%r2741, %r2740, 16777216;
	or.b32  	%r2742, %r2741, %r2739;
	shr.u32 	%r2743, %r31, 3;
	and.b32  	%r2744, %r2743, 33554432;
	or.b32  	%r2745, %r2744, %r2742;
	shr.u32 	%r2746, %r32, 2;
	and.b32  	%r2747, %r2746, 67108864;
	or.b32  	%r2748, %r2747, %r2745;
	shr.u32 	%r2749, %r33, 1;
	and.b32  	%r2750, %r2749, 134217728;
	or.b32  	%r2751, %r2750, %r2748;
	and.b32  	%r2752, %r34, 268435456;
	or.b32  	%r2753, %r2752, %r2751;
	shl.b32 	%r2754, %r35, 1;
	and.b32  	%r2755, %r2754, 536870912;
	or.b32  	%r2756, %r2755, %r2753;
	shl.b32 	%r2757, %r36, 2;
	and.b32  	%r2758, %r2757, 1073741824;
	or.b32  	%r2759, %r2758, %r2756;
	shl.b32 	%r2760, %r37, 3;
	and.b32  	%r2761, %r2760, -2147483648;
	or.b32  	%r2762, %r2761, %r2759;
	st.global.u32 	[%rd7+112], %r2762;
	shr.u32 	%r2763, %r6, 29;
	and.b32  	%r2764, %r2763, 1;
	shr.u32 	%r2765, %r7, 28;
	and.b32  	%r2766, %r2765, 2;
	or.b32  	%r2767, %r2766, %r2764;
	shr.u32 	%r2768, %r8, 27;
	and.b32  	%r2769, %r2768, 4;
	or.b32  	%r2770, %r2769, %r2767;
	shr.u32 	%r2771, %r9, 26;
	and.b32  	%r2772, %r2771, 8;
	or.b32  	%r2773, %r2772, %r2770;
	shr.u32 	%r2774, %r10, 25;
	and.b32  	%r2775, %r2774, 16;
	or.b32  	%r2776, %r2775, %r2773;
	shr.u32 	%r2777, %r11, 24;
	and.b32  	%r2778, %r2777, 32;
	or.b32  	%r2779, %r2778, %r2776;
	shr.u32 	%r2780, %r12, 23;
	and.b32  	%r2781, %r2780, 64;
	or.b32  	%r2782, %r2781, %r2779;
	shr.u32 	%r2783, %r13, 22;
	and.b32  	%r2784, %r2783, 128;
	or.b32  	%r2785, %r2784, %r2782;
	shr.u32 	%r2786, %r14, 21;
	and.b32  	%r2787, %r2786, 256;
	or.b32  	%r2788, %r2787, %r2785;
	shr.u32 	%r2789, %r15, 20;
	and.b32  	%r2790, %r2789, 512;
	or.b32  	%r2791, %r2790, %r2788;
	shr.u32 	%r2792, %r16, 19;
	and.b32  	%r2793, %r2792, 1024;
	or.b32  	%r2794, %r2793, %r2791;
	shr.u32 	%r2795, %r17, 18;
	and.b32  	%r2796, %r2795, 2048;
	or.b32  	%r2797, %r2796, %r2794;
	shr.u32 	%r2798, %r18, 17;
	and.b32  	%r2799, %r2798, 4096;
	or.b32  	%r2800, %r2799, %r2797;
	shr.u32 	%r2801, %r19, 16;
	and.b32  	%r2802, %r2801, 8192;
	or.b32  	%r2803, %r2802, %r2800;
	shr.u32 	%r2804, %r20, 15;
	and.b32  	%r2805, %r2804, 16384;
	or.b32  	%r2806, %r2805, %r2803;
	shr.u32 	%r2807, %r21, 14;
	and.b32  	%r2808, %r2807, 32768;
	or.b32  	%r2809, %r2808, %r2806;
	shr.u32 	%r2810, %r22, 13;
	and.b32  	%r2811, %r2810, 65536;
	or.b32  	%r2812, %r2811, %r2809;
	shr.u32 	%r2813, %r23, 12;
	and.b32  	%r2814, %r2813, 131072;
	or.b32  	%r2815, %r2814, %r2812;
	shr.u32 	%r2816, %r24, 11;
	and.b32  	%r2817, %r2816, 262144;
	or.b32  	%r2818, %r2817, %r2815;
	shr.u32 	%r2819, %r25, 10;
	and.b32  	%r2820, %r2819, 524288;
	or.b32  	%r2821, %r2820, %r2818;
	shr.u32 	%r2822, %r26, 9;
	and.b32  	%r2823, %r2822, 1048576;
	or.b32  	%r2824, %r2823, %r2821;
	shr.u32 	%r2825, %r27, 8;
	and.b32  	%r2826, %r2825, 2097152;
	or.b32  	%r2827, %r2826, %r2824;
	shr.u32 	%r2828, %r28, 7;
	and.b32  	%r2829, %r2828, 4194304;
	or.b32  	%r2830, %r2829, %r2827;
	shr.u32 	%r2831, %r29, 6;
	and.b32  	%r2832, %r2831, 8388608;
	or.b32  	%r2833, %r2832, %r2830;
	shr.u32 	%r2834, %r30, 5;
	and.b32  	%r2835, %r2834, 16777216;
	or.b32  	%r2836, %r2835, %r2833;
	shr.u32 	%r2837, %r31, 4;
	and.b32  	%r2838, %r2837, 33554432;
	or.b32  	%r2839, %r2838, %r2836;
	shr.u32 	%r2840, %r32, 3;
	and.b32  	%r2841, %r2840, 67108864;
	or.b32  	%r2842, %r2841, %r2839;
	shr.u32 	%r2843, %r33, 2;
	and.b32  	%r2844, %r2843, 134217728;
	or.b32  	%r2845, %r2844, %r2842;
	shr.u32 	%r2846, %r34, 1;
	and.b32  	%r2847, %r2846, 268435456;
	or.b32  	%r2848, %r2847, %r2845;
	and.b32  	%r2849, %r35, 536870912;
	or.b32  	%r2850, %r2849, %r2848;
	shl.b32 	%r2851, %r36, 1;
	and.b32  	%r2852, %r2851, 1073741824;
	or.b32  	%r2853, %r2852, %r2850;
	shl.b32 	%r2854, %r37, 2;
	and.b32  	%r2855, %r2854, -2147483648;
	or.b32  	%r2856, %r2855, %r2853;
	st.global.u32 	[%rd7+116], %r2856;
	shr.u32 	%r2857, %r6, 30;
	and.b32  	%r2858, %r2857, 1;
	shr.u32 	%r2859, %r7, 29;
	and.b32  	%r2860, %r2859, 2;
	or.b32  	%r2861, %r2860, %r2858;
	shr.u32 	%r2862, %r8, 28;
	and.b32  	%r2863, %r2862, 4;
	or.b32  	%r2864, %r2863, %r2861;
	shr.u32 	%r2865, %r9, 27;
	and.b32  	%r2866, %r2865, 8;
	or.b32  	%r2867, %r2866, %r2864;
	shr.u32 	%r2868, %r10, 26;
	and.b32  	%r2869, %r2868, 16;
	or.b32  	%r2870, %r2869, %r2867;
	shr.u32 	%r2871, %r11, 25;
	and.b32  	%r2872, %r2871, 32;
	or.b32  	%r2873, %r2872, %r2870;
	shr.u32 	%r2874, %r12, 24;
	and.b32  	%r2875, %r2874, 64;
	or.b32  	%r2876, %r2875, %r2873;
	shr.u32 	%r2877, %r13, 23;
	and.b32  	%r2878, %r2877, 128;
	or.b32  	%r2879, %r2878, %r2876;
	shr.u32 	%r2880, %r14, 22;
	and.b32  	%r2881, %r2880, 256;
	or.b32  	%r2882, %r2881, %r2879;
	shr.u32 	%r2883, %r15, 21;
	and.b32  	%r2884, %r2883, 512;
	or.b32  	%r2885, %r2884, %r2882;
	shr.u32 	%r2886, %r16, 20;
	and.b32  	%r2887, %r2886, 1024;
	or.b32  	%r2888, %r2887, %r2885;
	shr.u32 	%r2889, %r17, 19;
	and.b32  	%r2890, %r2889, 2048;
	or.b32  	%r2891, %r2890, %r2888;
	shr.u32 	%r2892, %r18, 18;
	and.b32  	%r2893, %r2892, 4096;
	or.b32  	%r2894, %r2893, %r2891;
	shr.u32 	%r2895, %r19, 17;
	and.b32  	%r2896, %r2895, 8192;
	or.b32  	%r2897, %r2896, %r2894;
	shr.u32 	%r2898, %r20, 16;
	and.b32  	%r2899, %r2898, 16384;
	or.b32  	%r2900, %r2899, %r2897;
	shr.u32 	%r2901, %r21, 15;
	and.b32  	%r2902, %r2901, 32768;
	or.b32  	%r2903, %r2902, %r2900;
	shr.u32 	%r2904, %r22, 14;
	and.b32  	%r2905, %r2904, 65536;
	or.b32  	%r2906, %r2905, %r2903;
	shr.u32 	%r2907, %r23, 13;
	and.b32  	%r2908, %r2907, 131072;
	or.b32  	%r2909, %r2908, %r2906;
	shr.u32 	%r2910, %r24, 12;
	and.b32  	%r2911, %r2910, 262144;
	or.b32  	%r2912, %r2911, %r2909;
	shr.u32 	%r2913, %r25, 11;
	and.b32  	%r2914, %r2913, 524288;
	or.b32  	%r2915, %r2914, %r2912;
	shr.u32 	%r2916, %r26, 10;
	and.b32  	%r2917, %r2916, 1048576;
	or.b32  	%r2918, %r2917, %r2915;
	shr.u32 	%r2919, %r27, 9;
	and.b32  	%r2920, %r2919, 2097152;
	or.b32  	%r2921, %r2920, %r2918;
	shr.u32 	%r2922, %r28, 8;
	and.b32  	%r2923, %r2922, 4194304;
	or.b32  	%r2924, %r2923, %r2921;
	shr.u32 	%r2925, %r29, 7;
	and.b32  	%r2926, %r2925, 8388608;
	or.b32  	%r2927, %r2926, %r2924;
	shr.u32 	%r2928, %r30, 6;
	and.b32  	%r2929, %r2928, 16777216;
	or.b32  	%r2930, %r2929, %r2927;
	shr.u32 	%r2931, %r31, 5;
	and.b32  	%r2932, %r2931, 33554432;
	or.b32  	%r2933, %r2932, %r2930;
	shr.u32 	%r2934, %r32, 4;
	and.b32  	%r2935, %r2934, 67108864;
	or.b32  	%r2936, %r2935, %r2933;
	shr.u32 	%r2937, %r33, 3;
	and.b32  	%r2938, %r2937, 134217728;
	or.b32  	%r2939, %r2938, %r2936;
	shr.u32 	%r2940, %r34, 2;
	and.b32  	%r2941, %r2940, 268435456;
	or.b32  	%r2942, %r2941, %r2939;
	shr.u32 	%r2943, %r35, 1;
	and.b32  	%r2944, %r2943, 536870912;
	or.b32  	%r2945, %r2944, %r2942;
	and.b32  	%r2946, %r36, 1073741824;
	or.b32  	%r2947, %r2946, %r2945;
	shl.b32 	%r2948, %r37, 1;
	and.b32  	%r2949, %r2948, -2147483648;
	or.b32  	%r2950, %r2949, %r2947;
	st.global.u32 	[%rd7+120], %r2950;
	shr.u32 	%r2951, %r6, 31;
	shr.u32 	%r2952, %r7, 30;
	and.b32  	%r2953, %r2952, 2;
	or.b32  	%r2954, %r2953, %r2951;
	shr.u32 	%r2955, %r8, 29;
	and.b32  	%r2956, %r2955, 4;
	or.b32  	%r2957, %r2956, %r2954;
	shr.u32 	%r2958, %r9, 28;
	and.b32  	%r2959, %r2958, 8;
	or.b32  	%r2960, %r2959, %r2957;
	shr.u32 	%r2961, %r10, 27;
	and.b32  	%r2962, %r2961, 16;
	or.b32  	%r2963, %r2962, %r2960;
	shr.u32 	%r2964, %r11, 26;
	and.b32  	%r2965, %r2964, 32;
	or.b32  	%r2966, %r2965, %r2963;
	shr.u32 	%r2967, %r12, 25;
	and.b32  	%r2968, %r2967, 64;
	or.b32  	%r2969, %r2968, %r2966;
	shr.u32 	%r2970, %r13, 24;
	and.b32  	%r2971, %r2970, 128;
	or.b32  	%r2972, %r2971, %r2969;
	shr.u32 	%r2973, %r14, 23;
	and.b32  	%r2974, %r2973, 256;
	or.b32  	%r2975, %r2974, %r2972;
	shr.u32 	%r2976, %r15, 22;
	and.b32  	%r2977, %r2976, 512;
	or.b32  	%r2978, %r2977, %r2975;
	shr.u32 	%r2979, %r16, 21;
	and.b32  	%r2980, %r2979, 1024;
	or.b32  	%r2981, %r2980, %r2978;
	shr.u32 	%r2982, %r17, 20;
	and.b32  	%r2983, %r2982, 2048;
	or.b32  	%r2984, %r2983, %r2981;
	shr.u32 	%r2985, %r18, 19;
	and.b32  	%r2986, %r2985, 4096;
	or.b32  	%r2987, %r2986, %r2984;
	shr.u32 	%r2988, %r19, 18;
	and.b32  	%r2989, %r2988, 8192;
	or.b32  	%r2990, %r2989, %r2987;
	shr.u32 	%r2991, %r20, 17;
	and.b32  	%r2992, %r2991, 16384;
	or.b32  	%r2993, %r2992, %r2990;
	shr.u32 	%r2994, %r21, 16;
	and.b32  	%r2995, %r2994, 32768;
	or.b32  	%r2996, %r2995, %r2993;
	shr.u32 	%r2997, %r22, 15;
	and.b32  	%r2998, %r2997, 65536;
	or.b32  	%r2999, %r2998, %r2996;
	shr.u32 	%r3000, %r23, 14;
	and.b32  	%r3001, %r3000, 131072;
	or.b32  	%r3002, %r3001, %r2999;
	shr.u32 	%r3003, %r24, 13;
	and.b32  	%r3004, %r3003, 262144;
	or.b32  	%r3005, %r3004, %r3002;
	shr.u32 	%r3006, %r25, 12;
	and.b32  	%r3007, %r3006, 524288;
	or.b32  	%r3008, %r3007, %r3005;
	shr.u32 	%r3009, %r26, 11;
	and.b32  	%r3010, %r3009, 1048576;
	or.b32  	%r3011, %r3010, %r3008;
	shr.u32 	%r3012, %r27, 10;
	and.b32  	%r3013, %r3012, 2097152;
	or.b32  	%r3014, %r3013, %r3011;
	shr.u32 	%r3015, %r28, 9;
	and.b32  	%r3016, %r3015, 4194304;
	or.b32  	%r3017, %r3016, %r3014;
	shr.u32 	%r3018, %r29, 8;
	and.b32  	%r3019, %r3018, 8388608;
	or.b32  	%r3020, %r3019, %r3017;
	shr.u32 	%r3021, %r30, 7;
	and.b32  	%r3022, %r3021, 16777216;
	or.b32  	%r3023, %r3022, %r3020;
	shr.u32 	%r3024, %r31, 6;
	and.b32  	%r3025, %r3024, 33554432;
	or.b32  	%r3026, %r3025, %r3023;
	shr.u32 	%r3027, %r32, 5;
	and.b32  	%r3028, %r3027, 67108864;
	or.b32  	%r3029, %r3028, %r3026;
	shr.u32 	%r3030, %r33, 4;
	and.b32  	%r3031, %r3030, 134217728;
	or.b32  	%r3032, %r3031, %r3029;
	shr.u32 	%r3033, %r34, 3;
	and.b32  	%r3034, %r3033, 268435456;
	or.b32  	%r3035, %r3034, %r3032;
	shr.u32 	%r3036, %r35, 2;
	and.b32  	%r3037, %r3036, 536870912;
	or.b32  	%r3038, %r3037, %r3035;
	shr.u32 	%r3039, %r36, 1;
	and.b32  	%r3040, %r3039, 1073741824;
	or.b32  	%r3041, %r3040, %r3038;
	and.b32  	%r3042, %r37, -2147483648;
	or.b32  	%r3043, %r3042, %r3041;
	st.global.u32 	[%rd7+124], %r3043;
	ret;

}
	// .globl	_Z22interleave_kernel_2bitPKjPj
.visible .entry _Z22interleave_kernel_2bitPKjPj(
	.param .u64 .ptr .align 1 _Z22interleave_kernel_2bitPKjPj_param_0,
	.param .u64 .ptr .align 1 _Z22interleave_kernel_2bitPKjPj_param_1
)
{
	.reg .b32 	%r<1506>;
	.reg .b64 	%rd<8>;

	ld.param.u64 	%rd1, [_Z22interleave_kernel_2bitPKjPj_param_0];
	ld.param.u64 	%rd2, [_Z22interleave_kernel_2bitPKjPj_param_1];
	cvta.to.global.u64 	%rd3, %rd2;
	mov.u32 	%r1, %ctaid.x;
	mov.u32 	%r2, %ntid.x;
	mov.u32 	%r3, %tid.x;
	mad.lo.s32 	%r4, %r1, %r2, %r3;
	shl.b32 	%r5, %r4, 5;
	mul.wide.s32 	%rd4, %r5, 4;
	add.s64 	%rd5, %rd3, %rd4;
	cvta.to.global.u64 	%rd6, %rd1;
	add.s64 	%rd7, %rd6, %rd4;
	ld.global.nc.u32 	%r6, [%rd7];
	ld.global.nc.u32 	%r7, [%rd7+4];
	ld.global.nc.u32 	%r8, [%rd7+8];
	ld.global.nc.u32 	%r9, [%rd7+12];
	ld.global.nc.u32 	%r10, [%rd7+16];
	ld.global.nc.u32 	%r11, [%rd7+20];
	ld.global.nc.u32 	%r12, [%rd7+24];
	ld.global.nc.u32 	%r13, [%rd7+28];
	ld.global.nc.u32 	%r14, [%rd7+32];
	ld.global.nc.u32 	%r15, [%rd7+36];
	ld.global.nc.u32 	%r16, [%rd7+40];
	ld.global.nc.u32 	%r17, [%rd7+44];
	ld.global.nc.u32 	%r18, [%rd7+48];
	ld.global.nc.u32 	%r19, [%rd7+52];
	ld.global.nc.u32 	%r20, [%rd7+56];
	ld.global.nc.u32 	%r21, [%rd7+60];
	ld.global.nc.u32 	%r22, [%rd7+64];
	ld.global.nc.u32 	%r23, [%rd7+68];
	ld.global.nc.u32 	%r24, [%rd7+72];
	ld.global.nc.u32 	%r25, [%rd7+76];
	ld.global.nc.u32 	%r26, [%rd7+80];
	ld.global.nc.u32 	%r27, [%rd7+84];
	ld.global.nc.u32 	%r28, [%rd7+88];
	ld.global.nc.u32 	%r29, [%rd7+92];
	ld.global.nc.u32 	%r30, [%rd7+96];
	ld.global.nc.u32 	%r31, [%rd7+100];
	ld.global.nc.u32 	%r32, [%rd7+104];
	ld.global.nc.u32 	%r33, [%rd7+108];
	ld.global.nc.u32 	%r34, [%rd7+112];
	ld.global.nc.u32 	%r35, [%rd7+116];
	ld.global.nc.u32 	%r36, [%rd7+120];
	ld.global.nc.u32 	%r37, [%rd7+124];
	and.b32  	%r38, %r6, 3;
	and.b32  	%r39, %r22, 3;
	shl.b32 	%r40, %r7, 2;
	and.b32  	%r41, %r40, 12;
	or.b32  	%r42, %r41, %r38;
	shl.b32 	%r43, %r23, 2;
	and.b32  	%r44, %r43, 12;
	or.b32  	%r45, %r44, %r39;
	shl.b32 	%r46, %r8, 4;
	and.b32  	%r47, %r46, 48;
	or.b32  	%r48, %r47, %r42;
	shl.b32 	%r49, %r24, 4;
	and.b32  	%r50, %r49, 48;
	or.b32  	%r51, %r50, %r45;
	shl.b32 	%r52, %r9, 6;
	and.b32  	%r53, %r52, 192;
	or.b32  	%r54, %r53, %r48;
	shl.b32 	%r55, %r25, 6;
	and.b32  	%r56, %r55, 192;
	or.b32  	%r57, %r56, %r51;
	shl.b32 	%r58, %r10, 8;
	and.b32  	%r59, %r58, 768;
	or.b32  	%r60, %r59, %r54;
	shl.b32 	%r61, %r26, 8;
	and.b32  	%r62, %r61, 768;
	or.b32  	%r63, %r62, %r57;
	shl.b32 	%r64, %r11, 10;
	and.b32  	%r65, %r64, 3072;
	or.b32  	%r66, %r65, %r60;
	shl.b32 	%r67, %r27, 10;
	and.b32  	%r68, %r67, 3072;
	or.b32  	%r69, %r68, %r63;
	shl.b32 	%r70, %r12, 12;
	and.b32  	%r71, %r70, 12288;
	or.b32  	%r72, %r71, %r66;
	shl.b32 	%r73, %r28, 12;
	and.b32  	%r74, %r73, 12288;
	or.b32  	%r75, %r74, %r69;
	shl.b32 	%r76, %r13, 14;
	and.b32  	%r77, %r76, 49152;
	or.b32  	%r78, %r77, %r72;
	shl.b32 	%r79, %r29, 14;
	and.b32  	%r80, %r79, 49152;
	or.b32  	%r81, %r80, %r75;
	shl.b32 	%r82, %r14, 16;
	and.b32  	%r83, %r82, 196608;
	or.b32  	%r84, %r83, %r78;
	shl.b32 	%r85, %r30, 16;
	and.b32  	%r86, %r85, 196608;
	or.b32  	%r87, %r86, %r81;
	shl.b32 	%r88, %r15, 18;
	and.b32  	%r89, %r88, 786432;
	or.b32  	%r90, %r89, %r84;
	shl.b32 	%r91, %r31, 18;
	and.b32  	%r92, %r91, 786432;
	or.b32  	%r93, %r92, %r87;
	shl.b32 	%r94, %r16, 20;
	and.b32  	%r95, %r94, 3145728;
	or.b32  	%r96, %r95, %r90;
	shl.b32 	%r97, %r32, 20;
	and.b32  	%r98, %r97, 3145728;
	or.b32  	%r99, %r98, %r93;
	shl.b32 	%r100, %r17, 22;
	and.b32  	%r101, %r100, 12582912;
	or.b32  	%r102, %r101, %r96;
	shl.b32 	%r103, %r33, 22;
	and.b32  	%r104, %r103, 12582912;
	or.b32  	%r105, %r104, %r99;
	shl.b32 	%r106, %r18, 24;
	and.b32  	%r107, %r106, 50331648;
	or.b32  	%r108, %r107, %r102;
	shl.b32 	%r109, %r34, 24;
	and.b32  	%r110, %r109, 50331648;
	or.b32  	%r111, %r110, %r105;
	shl.b32 	%r112, %r19, 26;
	and.b32  	%r113, %r112, 201326592;
	or.b32  	%r114, %r113, %r108;
	shl.b32 	%r115, %r35, 26;
	and.b32  	%r116, %r115, 201326592;
	or.b32  	%r117, %r116, %r111;
	shl.b32 	%r118, %r20, 28;
	and.b32  	%r119, %r118, 805306368;
	or.b32  	%r120, %r119, %r114;
	shl.b32 	%r121, %r36, 28;
	and.b32  	%r122, %r121, 805306368;
	or.b32  	%r123, %r122, %r117;
	shl.b32 	%r124, %r21, 30;
	or.b32  	%r125, %r124, %r120;
	shl.b32 	%r126, %r37, 30;
	or.b32  	%r127, %r126, %r123;
	st.global.u32 	[%rd5], %r125;
	st.global.u32 	[%rd5+4], %r127;
	shr.u32 	%r128, %r6, 2;
	and.b32  	%r129, %r128, 3;
	shr.u32 	%r130, %r22, 2;
	and.b32  	%r131, %r130, 3;
	and.b32  	%r132, %r7, 12;
	and.b32  	%r133, %r23, 12;
	or.b32  	%r134, %r132, %r129;
	or.b32  	%r135, %r133, %r131;
	shl.b32 	%r136, %r8, 2;
	and.b32  	%r137, %r136, 48;
	or.b32  	%r138, %r137, %r134;
	shl.b32 	%r139, %r24, 2;
	and.b32  	%r140, %r139, 48;
	or.b32  	%r141, %r140, %r135;
	shl.b32 	%r142, %r9, 4;
	and.b32  	%r143, %r142, 192;
	or.b32  	%r144, %r143, %r138;
	shl.b32 	%r145, %r25, 4;
	and.b32  	%r146, %r145, 192;
	or.b32  	%r147, %r146, %r141;
	shl.b32 	%r148, %r10, 6;
	and.b32  	%r149, %r148, 768;
	or.b32  	%r150, %r149, %r144;
	shl.b32 	%r151, %r26, 6;
	and.b32  	%r152, %r151, 768;
	or.b32  	%r153, %r152, %r147;
	shl.b32 	%r154, %r11, 8;
	and.b32  	%r155, %r154, 3072;
	or.b32  	%r156, %r155, %r150;
	shl.b32 	%r157, %r27, 8;
	and.b32  	%r158, %r157, 3072;
	or.b32  	%r159, %r158, %r153;
	shl.b32 	%r160, %r12, 10;
	and.b32  	%r161, %r160, 12288;
	or.b32  	%r162, %r161, %r156;
	shl.b32 	%r163, %r28, 10;
	and.b32  	%r164, %r163, 12288;
	or.b32  	%r165, %r164, %r159;
	shl.b32 	%r166, %r13, 12;
	and.b32  	%r167, %r166, 49152;
	or.b32  	%r168, %r167, %r162;
	shl.b32 	%r169, %r29, 12;
	and.b32  	%r170, %r169, 49152;
	or.b32  	%r171, %r170, %r165;
	shl.b32 	%r172, %r14, 14;
	and.b32  	%r173, %r172, 196608;
	or.b32  	%r174, %r173, %r168;
	shl.b32 	%r175, %r30, 14;
	and.b32  	%r176, %r175, 196608;
	or.b32  	%r177, %r176, %r171;
	shl.b32 	%r178, %r15, 16;
	and.b32  	%r179, %r178, 786432;
	or.b32  	%r180, %r179, %r174;
	shl.b32 	%r181, %r31, 16;
	and.b32  	%r182, %r181, 786432;
	or.b32  	%r183, %r182, %r177;
	shl.b32 	%r184, %r16, 18;
	and.b32  	%r185, %r184, 3145728;
	or.b32  	%r186, %r185, %r180;
	shl.b32 	%r187, %r32, 18;
	and.b32  	%r188, %r187, 3145728;
	or.b32  	%r189, %r188, %r183;
	shl.b32 	%r190, %r17, 20;
	and.b32  	%r191, %r190, 12582912;
	or.b32  	%r192, %r191, %r186;
	shl.b32 	%r193, %r33, 20;
	and.b32  	%r194, %r193, 12582912;
	or.b32  	%r195, %r194, %r189;
	shl.b32 	%r196, %r18, 22;
	and.b32  	%r197, %r196, 50331648;
	or.b32  	%r198, %r197, %r192;
	shl.b32 	%r199, %r34, 22;
	and.b32  	%r200, %r199, 50331648;
	or.b32  	%r201, %r200, %r195;
	shl.b32 	%r202, %r19, 24;
	and.b32  	%r203, %r202, 201326592;
	or.b32  	%r204, %r203, %r198;
	shl.b32 	%r205, %r35, 24;
	and.b32  	%r206, %r205, 201326592;
	or.b32  	%r207, %r206, %r201;
	shl.b32 	%r208, %r20, 26;
	and.b32  	%r209, %r208, 805306368;
	or.b32  	%r210, %r209, %r204;
	shl.b32 	%r211, %r36, 26;
	and.b32  	%r212, %r211, 805306368;
	or.b32  	%r213, %r212, %r207;
	shl.b32 	%r214, %r21, 28;
	and.b32  	%r215, %r214, -1073741824;
	or.b32  	%r216, %r215, %r210;
	shl.b32 	%r217, %r37, 28;
	and.b32  	%r218, %r217, -1073741824;
	or.b32  	%r219, %r218, %r213;
	st.global.u32 	[%rd5+8], %r216;
	st.global.u32 	[%rd5+12], %r219;
	shr.u32 	%r220, %r6, 4;
	and.b32  	%r221, %r220, 3;
	shr.u32 	%r222, %r22, 4;
	and.b32  	%r223, %r222, 3;
	shr.u32 	%r224, %r7, 2;
	and.b32  	%r225, %r224, 12;
	or.b32  	%r226, %r225, %r221;
	shr.u32 	%r227, %r23, 2;
	and.b32  	%r228, %r227, 12;
	or.b32  	%r229, %r228, %r223;
	and.b32  	%r230, %r8, 48;
	and.b32  	%r231, %r24, 48;
	or.b32  	%r232, %r230, %r226;
	or.b32  	%r233, %r231, %r229;
	shl.b32 	%r234, %r9, 2;
	and.b32  	%r235, %r234, 192;
	or.b32  	%r236, %r235, %r232;
	shl.b32 	%r237, %r25, 2;
	and.b32  	%r238, %r237, 192;
	or.b32  	%r239, %r238, %r233;
	shl.b32 	%r240, %r10, 4;
	and.b32  	%r241, %r240, 768;
	or.b32  	%r242, %r241, %r236;
	shl.b32 	%r243, %r26, 4;
	and.b32  	%r244, %r243, 768;
	or.b32  	%r245, %r244, %r239;
	shl.b32 	%r246, %r11, 6;
	and.b32  	%r247, %r246, 3072;
	or.b32  	%r248, %r247, %r242;
	shl.b32 	%r249, %r27, 6;
	and.b32  	%r250, %r249, 3072;
	or.b32  	%r251, %r250, %r245;
	shl.b32 	%r252, %r12, 8;
	and.b32  	%r253, %r252, 12288;
	or.b32  	%r254, %r253, %r248;
	shl.b32 	%r255, %r28, 8;
	and.b32  	%r256, %r255, 12288;
	or.b32  	%r257, %r256, %r251;
	shl.b32 	%r258, %r13, 10;
	and.b32  	%r259, %r258, 49152;
	or.b32  	%r260, %r259, %r254;
	shl.b32 	%r261, %r29, 10;
	and.b32  	%r262, %r261, 49152;
	or.b32  	%r263, %r262, %r257;
	shl.b32 	%r264, %r14, 12;
	and.b32  	%r265, %r264, 196608;
	or.b32  	%r266, %r265, %r260;
	shl.b32 	%r267, %r30, 12;
	and.b32  	%r268, %r267, 196608;
	or.b32  	%r269, %r268, %r263;
	shl.b32 	%r270, %r15, 14;
	and.b32  	%r271, %r270, 786432;
	or.b32  	%r272, %r271, %r266;
	shl.b32 	%r273, %r31, 14;
	and.b32  	%r274, %r273, 786432;
	or.b32  	%r275, %r274, %r269;
	shl.b32 	%r276, %r16, 16;
	and.b32  	%r277, %r276, 3145728;
	or.b32  	%r278, %r277, %r272;
	shl.b32 	%r279, %r32, 16;
	and.b32  	%r280, %r279, 3145728;
	or.b32  	%r281, %r280, %r275;
	shl.b32 	%r282, %r17, 18;
	and.b32  	%r283, %r282, 12582912;
	or.b32  	%r284, %r283, %r278;
	shl.b32 	%r285, %r33, 18;
	and.b32  	%r286, %r285, 12582912;
	or.b32  	%r287, %r286, %r281;
	shl.b32 	%r288, %r18, 20;
	and.b32  	%r289, %r288, 50331648;
	or.b32  	%r290, %r289, %r284;
	shl.b32 	%r291, %r34, 20;
	and.b32  	%r292, %r291, 50331648;
	or.b32  	%r293, %r292, %r287;
	shl.b32 	%r294, %r19, 22;
	and.b32  	%r295, %r294, 201326592;
	or.b32  	%r296, %r295, %r290;
	shl.b32 	%r297, %r35, 22;
	and.b32  	%r298, %r297, 201326592;
	or.b32  	%r299, %r298, %r293;
	shl.b32 	%r300, %r20, 24;
	and.b32  	%r301, %r300, 805306368;
	or.b32  	%r302, %r301, %r296;
	shl.b32 	%r303, %r36, 24;
	and.b32  	%r304, %r303, 805306368;
	or.b32  	%r305, %r304, %r299;
	shl.b32 	%r306, %r21, 26;
	and.b32  	%r307, %r306, -1073741824;
	or.b32  	%r308, %r307, %r302;
	shl.b32 	%r309, %r37, 26;
	and.b32  	%r310, %r309, -1073741824;
	or.b32  	%r311, %r310, %r305;
	st.global.u32 	[%rd5+16], %r308;
	st.global.u32 	[%rd5+20], %r311;
	shr.u32 	%r312, %r6, 6;
	and.b32  	%r313, %r312, 3;
	shr.u32 	%r314, %r22, 6;
	and.b32  	%r315, %r314, 3;
	shr.u32 	%r316, %r7, 4;
	and.b32  	%r317, %r316, 12;
	or.b32  	%r318, %r317, %r313;
	shr.u32 	%r319, %r23, 4;
	and.b32  	%r320, %r319, 12;
	or.b32  	%r321, %r320, %r315;
	shr.u32 	%r322, %r8, 2;
	and.b32  	%r323, %r322, 48;
	or.b32  	%r324, %r323, %r318;
	shr.u32 	%r325, %r24, 2;
	and.b32  	%r326, %r325, 48;
	or.b32  	%r327, %r326, %r321;
	and.b32  	%r328, %r9, 192;
	and.b32  	%r329, %r25, 192;
	or.b32  	%r330, %r328, %r324;
	or.b32  	%r331, %r329, %r327;
	shl.b32 	%r332, %r10, 2;
	and.b32  	%r333, %r332, 768;
	or.b32  	%r334, %r333, %r330;
	shl.b32 	%r335, %r26, 2;
	and.b32  	%r336, %r335, 768;
	or.b32  	%r337, %r336, %r331;
	shl.b32 	%r338, %r11, 4;
	and.b32  	%r339, %r338, 3072;
	or.b32  	%r340, %r339, %r334;
	shl.b32 	%r341, %r27, 4;
	and.b32  	%r342, %r341, 3072;
	or.b32  	%r343, %r342, %r337;
	shl.b32 	%r344, %r12, 6;
	and.b32  	%r345, %r344, 12288;
	or.b32  	%r346, %r345, %r340;
	shl.b32 	%r347, %r28, 6;
	and.b32  	%r348, %r347, 12288;
	or.b32  	%r349, %r348, %r343;
	shl.b32 	%r350, %r13, 8;
	and.b32  	%r351, %r350, 49152;
	or.b32  	%r352, %r351, %r346;
	shl.b32 	%r353, %r29, 8;
	and.b32  	%r354, %r353, 49152;
	or.b32  	%r355, %r354, %r349;
	shl.b32 	%r356, %r14, 10;
	and.b32  	%r357, %r356, 196608;
	or.b32  	%r358, %r357, %r352;
	shl.b32 	%r359, %r30, 10;
	and.b32  	%r360, %r359, 196608;
	or.b32  	%r361, %r360, %r355;
	shl.b32 	%r362, %r15, 12;
	and.b32  	%r363, %r362, 786432;
	or.b32  	%r364, %r363, %r358;
	shl.b32 	%r365, %r31, 12;
	and.b32  	%r366, %r365, 786432;
	or.b32  	%r367, %r366, %r361;
	shl.b32 	%r368, %r16, 14;
	and.b32  	%r369, %r368, 3145728;
	or.b32  	%r370, %r369, %r364;
	shl.b32 	%r371, %r32, 14;
	and.b32  	%r372, %r371, 3145728;
	or.b32  	%r373, %r372, %r367;
	shl.b32 	%r374, %r17, 16;
	and.b32  	%r375, %r374, 12582912;
	or.b32  	%r376, %r375, %r370;
	shl.b32 	%r377, %r33, 16;
	and.b32  	%r378, %r377, 12582912;
	or.b32  	%r379, %r378, %r373;
	shl.b32 	%r380, %r18, 18;
	and.b32  	%r381, %r380, 50331648;
	or.b32  	%r382, %r381, %r376;
	shl.b32 	%r383, %r34, 18;
	and.b32  	%r384, %r383, 50331648;
	or.b32  	%r385, %r384, %r379;
	shl.b32 	%r386, %r19, 20;
	and.b32  	%r387, %r386, 201326592;
	or.b32  	%r388, %r387, %r382;
	shl.b32 	%r389, %r35, 20;
	and.b32  	%r390, %r389, 201326592;
	or.b32  	%r391, %r390, %r385;
	shl.b32 	%r392, %r20, 22;
	and.b32  	%r393, %r392, 805306368;
	or.b32  	%r394, %r393, %r388;
	shl.b32 	%r395, %r36, 22;
	and.b32  	%r396, %r395, 805306368;
	or.b32  	%r397, %r396, %r391;
	shl.b32 	%r398, %r21, 24;
	and.b32  	%r399, %r398, -1073741824;
	or.b32  	%r400, %r399, %r394;
	shl.b32 	%r401, %r37, 24;
	and.b32  	%r402, %r401, -1073741824;
	or.b32  	%r403, %r402, %r397;
	st.global.u32 	[%rd5+24], %r400;
	st.global.u32 	[%rd5+28], %r403;
	shr.u32 	%r404, %r6, 8;
	and.b32  	%r405, %r404, 3;
	shr.u32 	%r406, %r22, 8;
	and.b32  	%r407, %r406, 3;
	shr.u32 	%r408, %r7, 6;
	and.b32  	%r409, %r408, 12;
	or.b32  	%r410, %r409, %r405;
	shr.u32 	%r411, %r23, 6;
	and.b32  	%r412, %r411, 12;
	or.b32  	%r413, %r412, %r407;
	shr.u32 	%r414, %r8, 4;
	and.b32  	%r415, %r414, 48;
	or.b32  	%r416, %r415, %r410;
	shr.u32 	%r417, %r24, 4;
	and.b32  	%r418, %r417, 48;
	or.b32  	%r419, %r418, %r413;
	shr.u32 	%r420, %r9, 2;
	and.b32  	%r421, %r420, 192;
	or.b32  	%r422, %r421, %r416;
	shr.u32 	%r423, %r25, 2;
	and.b32  	%r424, %r423, 192;
	or.b32  	%r425, %r424, %r419;
	and.b32  	%r426, %r10, 768;
	and.b32  	%r427, %r26, 768;
	or.b32  	%r428, %r426, %r422;
	or.b32  	%r429, %r427, %r425;
	shl.b32 	%r430, %r11, 2;
	and.b32  	%r431, %r430, 3072;
	or.b32  	%r432, %r431, %r428;
	shl.b32 	%r433, %r27, 2;
	and.b32  	%r434, %r433, 3072;
	or.b32  	%r435, %r434, %r429;
	shl.b32 	%r436, %r12, 4;
	and.b32  	%r437, %r436, 12288;
	or.b32  	%r438, %r437, %r432;
	shl.b32 	%r439, %r28, 4;
	and.b32  	%r440, %r439, 12288;
	or.b32  	%r441, %r440, %r435;
	shl.b32 	%r442, %r13, 6;
	and.b32  	%r443, %r442, 49152;
	or.b32  	%r444, %r443, %r438;
	shl.b32 	%r445, %r29, 6;
	and.b32  	%r446, %r445, 49152;
	or.b32  	%r447, %r446, %r441;
	shl.b32 	%r448, %r14, 8;
	and.b32  	%r449, %r448, 196608;
	or.b32  	%r450, %r449, %r444;
	shl.b32 	%r451, %r30, 8;
	and.b32  	%r452, %r451, 196608;
	or.b32  	%r453, %r452, %r447;
	shl.b32 	%r454, %r15, 10;
	and.b32  	%r455, %r454, 786432;
	or.b32  	%r456, %r455, %r450;
	shl.b32 	%r457, %r31, 10;
	and.b32  	%r458, %r457, 786432;
	or.b32  	%r459, %r458, %r453;
	shl.b32 	%r460, %r16, 12;
	and.b32  	%r461, %r460, 3145728;
	or.b32  	%r462, %r461, %r456;
	shl.b32 	%r463, %r32, 12;
	and.b32  	%r464, %r463, 3145728;
	or.b32  	%r465, %r464, %r459;
	shl.b32 	%r466, %r17, 14;
	and.b32  	%r467, %r466, 12582912;
	or.b32  	%r468, %r467, %r462;
	shl.b32 	%r469, %r33, 14;
	and.b32  	%r470, %r469, 12582912;
	or.b32  	%r471, %r470, %r465;
	shl.b32 	%r472, %r18, 16;
	and.b32  	%r473, %r472, 50331648;
	or.b32  	%r474, %r473, %r468;
	shl.b32 	%r475, %r34, 16;
	and.b32  	%r476, %r475, 50331648;
	or.b32  	%r477, %r476, %r471;
	shl.b32 	%r478, %r19, 18;
	and.b32  	%r479, %r478, 201326592;
	or.b32  	%r480, %r479, %r474;
	shl.b32 	%r481, %r35, 18;
	and.b32  	%r482, %r481, 201326592;
	or.b32  	%r483, %r482, %r477;
	shl.b32 	%r484, %r20, 20;
	and.b32  	%r485, %r484, 805306368;
	or.b32  	%r486, %r485, %r480;
	shl.b32 	%r487, %r36, 20;
	and.b32  	%r488, %r487, 805306368;
	or.b32  	%r489, %r488, %r483;
	shl.b32 	%r490, %r21, 22;
	and.b32  	%r491, %r490, -1073741824;
	or.b32  	%r492, %r491, %r486;
	shl.b32 	%r493, %r37, 22;
	and.b32  	%r494, %r493, -1073741824;
	or.b32  	%r495, %r494, %r489;
	st.global.u32 	[%rd5+32], %r492;
	st.global.u32 	[%rd5+36], %r495;
	shr.u32 	%r496, %r6, 10;
	and.b32  	%r497, %r496, 3;
	shr.u32 	%r498, %r22, 10;
	and.b32  	%r499, %r498, 3;
	shr.u32 	%r500, %r7, 8;
	and.b32  	%r501, %r500, 12;
	or.b32  	%r502, %r501, %r497;
	shr.u32 	%r503, %r23, 8;
	and.b32  	%r504, %r503, 12;
	or.b32  	%r505, %r504, %r499;
	shr.u32 	%r506, %r8, 6;
	and.b32  	%r507, %r506, 48;
	or.b32  	%r508, %r507, %r502;
	shr.u32 	%r509, %r24, 6;
	and.b32  	%r510, %r509, 48;
	or.b32  	%r511, %r510, %r505;
	shr.u32 	%r512, %r9, 4;
	and.b32  	%r513, %r512, 192;
	or.b32  	%r514, %r513, %r508;
	shr.u32 	%r515, %r25, 4;
	and.b32  	%r516, %r515, 192;
	or.b32  	%r517, %r516, %r511;
	shr.u32 	%r518, %r10, 2;
	and.b32  	%r519, %r518, 768;
	or.b32  	%r520, %r519, %r514;
	shr.u32 	%r521, %r26, 2;
	and.b32  	%r522, %r521, 768;
	or.b32  	%r523, %r522, %r517;
	and.b32  	%r524, %r11, 3072;
	and.b32  	%r525, %r27, 3072;
	or.b32  	%r526, %r524, %r520;
	or.b32  	%r527, %r525, %r523;
	shl.b32 	%r528, %r12, 2;
	and.b32  	%r529, %r528, 12288;
	or.b32  	%r530, %r529, %r526;
	shl.b32 	%r531, %r28, 2;
	and.b32  	%r532, %r531, 12288;
	or.b32  	%r533, %r532, %r527;
	shl.b32 	%r534, %r13, 4;
	and.b32  	%r535, %r534, 49152;
	or.b32  	%r536, %r535, %r530;
	shl.b32 	%r537, %r29, 4;
	and.b32  	%r538, %r537, 49152;
	or.b32  	%r539, %r538, %r533;
	shl.b32 	%r540, %r14, 6;
	and.b32  	%r541, %r540, 196608;
	or.b32  	%r542, %r541, %r536;
	shl.b32 	%r543, %r30, 6;
	and.b32  	%r544, %r543, 196608;
	or.b32  	%r545, %r544, %r539;
	shl.b32 	%r546, %r15, 8;
	and.b32  	%r547, %r546, 786432;
	or.b32  	%r548, %r547, %r542;
	shl.b32 	%r549, %r31, 8;
	and.b32  	%r550, %r549, 786432;
	or.b32  	%r551, %r550, %r545;
	shl.b32 	%r552, %r16, 10;
	and.b32  	%r553, %r552, 3145728;
	or.b32  	%r554, %r553, %r548;
	shl.b32 	%r555, %r32, 10;
	and.b32  	%r556, %r555, 3145728;
	or.b32  	%r557, %r556, %r551;
	shl.b32 	%r558, %r17, 12;
	and.b32  	%r559, %r558, 12582912;
	or.b32  	%r560, %r559, %r554;
	shl.b32 	%r561, %r33, 12;
	and.b32  	%r562, %r561, 12582912;
	or.b32  	%r563, %r562, %r557;
	shl.b32 	%r564, %r18, 14;
	and.b32  	%r565, %r564, 50331648;
	or.b32  	%r566, %r565, %r560;
	shl.b32 	%r567, %r34, 14;
	and.b32  	%r568, %r567, 50331648;
	or.b32  	%r569, %r568, %r563;
	shl.b32 	%r570, %r19, 16;
	and.b32  	%r571, %r570, 201326592;
	or.b32  	%r572, %r571, %r566;
	shl.b32 	%r573, %r35, 16;
	and.b32  	%r574, %r573, 201326592;
	or.b32  	%r575, %r574, %r569;
	shl.b32 	%r576, %r20, 18;
	and.b32  	%r577, %r576, 805306368;
	or.b32  	%r578, %r577, %r572;
	shl.b32 	%r579, %r36, 18;
	and.b32  	%r580, %r579, 805306368;
	or.b32  	%r581, %r580, %r575;
	shl.b32 	%r582, %r21, 20;
	and.b32  	%r583, %r582, -1073741824;
	or.b32  	%r584, %r583, %r578;
	shl.b32 	%r585, %r37, 20;
	and.b32  	%r586, %r585, -1073741824;
	or.b32  	%r587, %r586, %r581;
	st.global.u32 	[%rd5+40], %r584;
	st.global.u32 	[%rd5+44], %r587;
	shr.u32 	%r588, %r6, 12;
	and.b32  	%r589, %r588, 3;
	shr.u32 	%r590, %r22, 12;
	and.b32  	%r591, %r590, 3;
	shr.u32 	%r592, %r7, 10;
	and.b32  	%r593, %r592, 12;
	or.b32  	%r594, %r593, %r589;
	shr.u32 	%r595, %r23, 10;
	and.b32  	%r596, %r595, 12;
	or.b32  	%r597, %r596, %r591;
	shr.u32 	%r598, %r8, 8;
	and.b32  	%r599, %r598, 48;
	or.b32  	%r600, %r599, %r594;
	shr.u32 	%r601, %r24, 8;
	and.b32  	%r602, %r601, 48;
	or.b32  	%r603, %r602, %r597;
	shr.u32 	%r604, %r9, 6;
	and.b32  	%r605, %r604, 192;
	or.b32  	%r606, %r605, %r600;
	shr.u32 	%r607, %r25, 6;
	and.b32  	%r608, %r607, 192;
	or.b32  	%r609, %r608, %r603;
	shr.u32 	%r610, %r10, 4;
	and.b32  	%r611, %r610, 768;
	or.b32  	%r612, %r611, %r606;
	shr.u32 	%r613, %r26, 4;
	and.b32  	%r614, %r613, 768;
	or.b32  	%r615, %r614, %r609;
	shr.u32 	%r616, %r11, 2;
	and.b32  	%r617, %r616, 3072;
	or.b32  	%r618, %r617, %r612;
	shr.u32 	%r619, %r27, 2;
	and.b32  	%r620, %r619, 3072;
	or.b32  	%r621, %r620, %r615;
	and.b32  	%r622, %r12, 12288;
	and.b32  	%r623, %r28, 12288;
	or.b32  	%r624, %r622, %r618;
	or.b32  	%r625, %r623, %r621;
	shl.b32 	%r626, %r13, 2;
	and.b32  	%r627, %r626, 49152;
	or.b32  	%r628, %r627, %r624;
	shl.b32 	%r629, %r29, 2;
	and.b32  	%r630, %r629, 49152;
	or.b32  	%r631, %r630, %r625;
	shl.b32 	%r632, %r14, 4;
	and.b32  	%r633, %r632, 196608;
	or.b32  	%r634, %r633, %r628;
	shl.b32 	%r635, %r30, 4;
	and.b32  	%r636, %r635, 196608;
	or.b32  	%r637, %r636, %r631;
	shl.b32 	%r638, %r15, 6;
	and.b32  	%r639, %r638, 786432;
	or.b32  	%r640, %r639, %r634;
	shl.b32 	%r641, %r31, 6;
	and.b32  	%r642, %r641, 786432;
	or.b32  	%r643, %r642, %r637;
	shl.b32 	%r644, %r16, 8;
	and.b32  	%r645, %r644, 3145728;
	or.b32  	%r646, %r645, %r640;
	shl.b32 	%r647, %r32, 8;
	and.b32  	%r648, %r647, 3145728;
	or.b32  	%r649, %r648, %r643;
	shl.b32 	%r650, %r17, 10;
	and.b32  	%r651, %r650, 12582912;
	or.b32  	%r652, %r651, %r646;
	shl.b32 	%r653, %r33, 10;
	and.b32  	%r654, %r653, 12582912;
	or.b32  	%r655, %r654, %r649;
	shl.b32 	%r656, %r18, 12;
	and.b32  	%r657, %r656, 50331648;
	or.b32  	%r658, %r657, %r652;
	shl.b32 	%r659, %r34, 12;
	and.b32  	%r660, %r659, 50331648;
	or.b32  	%r661, %r660, %r655;
	shl.b32 	%r662, %r19, 14;
	and.b32  	%r663, %r662, 201326592;
	or.b32  	%r664, %r663, %r658;
	shl.b32 	%r665, %r35, 14;
	and.b32  	%r666, %r665, 201326592;
	or.b32  	%r667, %r666, %r661;
	shl.b32 	%r668, %r20, 16;
	and.b32  	%r669, %r668, 805306368;
	or.b32  	%r670, %r669, %r664;
	shl.b32 	%r671, %r36, 16;
	and.b32  	%r672, %r671, 805306368;
	or.b32  	%r673, %r672, %r667;
	shl.b32 	%r674, %r21, 18;
	and.b32  	%r675, %r674, -1073741824;
	or.b32  	%r676, %r675, %r670;
	shl.b32 	%r677, %r37, 18;
	and.b32  	%r678, %r677, -1073741824;
	or.b32  	%r679, %r678, %r673;
	st.global.u32 	[%rd5+48], %r676;
	st.global.u32 	[%rd5+52], %r679;
	shr.u32 	%r680, %r6, 14;
	and.b32  	%r681, %r680, 3;
	shr.u32 	%r682, %r22, 14;
	and.b32  	%r683, %r682, 3;
	shr.u32 	%r684, %r7, 12;
	and.b32  	%r685, %r684, 12;
	or.b32  	%r686, %r685, %r681;
	shr.u32 	%r687, %r23, 12;
	and.b32  	%r688, %r687, 12;
	or.b32  	%r689, %r688, %r683;
	shr.u32 	%r690, %r8, 10;
	and.b32  	%r691, %r690, 48;
	or.b32  	%r692, %r691, %r686;
	shr.u32 	%r693, %r24, 10;
	and.b32  	%r694, %r693, 48;
	or.b32  	%r695, %r694, %r689;
	shr.u32 	%r696, %r9, 8;
	and.b32  	%r697, %r696, 192;
	or.b32  	%r698, %r697, %r692;
	shr.u32 	%r699, %r25, 8;
	and.b32  	%r700, %r699, 192;
	or.b32  	%r701, %r700, %r695;
	shr.u32 	%r702, %r10, 6;
	and.b32  	%r703, %r702, 768;
	or.b32  	%r704, %r703, %r698;
	shr.u32 	%r705, %r26, 6;
	and.b32  	%r706, %r705, 768;
	or.b32  	%r707, %r706, %r701;
	shr.u32 	%r708, %r11, 4;
	and.b32  	%r709, %r708, 3072;
	or.b32  	%r710, %r709, %r704;
	shr.u32 	%r711, %r27, 4;
	and.b32  	%r712, %r711, 3072;
	or.b32  	%r713, %r712, %r707;
	shr.u32 	%r714, %r12, 2;
	and.b32  	%r715, %r714, 12288;
	or.b32  	%r716, %r715, %r710;
	shr.u32 	%r717, %r28, 2;
	and.b32  	%r718, %r717, 12288;
	or.b32  	%r719, %r718, %r713;
	and.b32  	%r720, %r13, 49152;
	and.b32  	%r721, %r29, 49152;
	or.b32  	%r722, %r720, %r716;
	or.b32  	%r723, %r721, %r719;
	shl.b32 	%r724, %r14, 2;
	and.b32  	%r725, %r724, 196608;
	or.b32  	%r726, %r725, %r722;
	shl.b32 	%r727, %r30, 2;
	and.b32  	%r728, %r727, 196608;
	or.b32  	%r729, %r728, %r723;
	shl.b32 	%r730, %r15, 4;
	and.b32  	%r731, %r730, 786432;
	or.b32  	%r732, %r731, %r726;
	shl.b32 	%r733, %r31, 4;
	and.b32  	%r734, %r733, 786432;
	or.b32  	%r735, %r734, %r729;
	shl.b32 	%r736, %r16, 6;
	and.b32  	%r737, %r736, 3145728;
	or.b32  	%r738, %r737, %r732;
	shl.b32 	%r739, %r32, 6;
	and.b32  	%r740, %r739, 3145728;
	or.b32  	%r741, %r740, %r735;
	shl.b32 	%r742, %r17, 8;
	and.b32  	%r743, %r742, 12582912;
	or.b32  	%r744, %r743, %r738;
	shl.b32 	%r745, %r33, 8;
	and.b32  	%r746, %r745, 12582912;
	or.b32  	%r747, %r746, %r741;
	shl.b32 	%r748, %r18, 10;
	and.b32  	%r749, %r748, 50331648;
	or.b32  	%r750, %r749, %r744;
	shl.b32 	%r751, %r34, 10;
	and.b32  	%r752, %r751, 50331648;
	or.b32  	%r753, %r752, %r747;
	shl.b32 	%r754, %r19, 12;
	and.b32  	%r755, %r754, 201326592;
	or.b32  	%r756, %r755, %r750;
	shl.b32 	%r757, %r35, 12;
	and.b32  	%r758, %r757, 201326592;
	or.b32  	%r759, %r758, %r753;
	shl.b32 	%r760, %r20, 14;
	and.b32  	%r761, %r760, 805306368;
	or.b32  	%r762, %r761, %r756;
	shl.b32 	%r763, %r36, 14;
	and.b32  	%r764, %r763, 805306368;
	or.b32  	%r765, %r764, %r759;
	shl.b32 	%r766, %r21, 16;
	and.b32  	%r767, %r766, -1073741824;
	or.b32  	%r768, %r767, %r762;
	shl.b32 	%r769, %r37, 16;
	and.b32  	%r770, %r769, -1073741824;
	or.b32  	%r771, %r770, %r765;
	st.global.u32 	[%rd5+56], %r768;
	st.global.u32 	[%rd5+60], %r771;
	shr.u32 	%r772, %r6, 16;
	and.b32  	%r773, %r772, 3;
	shr.u32 	%r774, %r22, 16;
	and.b32  	%r775, %r774, 3;
	shr.u32 	%r776, %r7, 14;
	and.b32  	%r777, %r776, 12;
	or.b32  	%r778, %r777, %r773;
	shr.u32 	%r779, %r23, 14;
	and.b32  	%r780, %r779, 12;
	or.b32  	%r781, %r780, %r775;
	shr.u32 	%r782, %r8, 12;
	and.b32  	%r783, %r782, 48;
	or.b32  	%r784, %r783, %r778;
	shr.u32 	%r785, %r24, 12;
	and.b32  	%r786, %r785, 48;
	or.b32  	%r787, %r786, %r781;
	shr.u32 	%r788, %r9, 10;
	and.b32  	%r789, %r788, 192;
	or.b32  	%r790, %r789, %r784;
	shr.u32 	%r791, %r25, 10;
	and.b32  	%r792, %r791, 192;
	or.b32  	%r793, %r792, %r787;
	shr.u32 	%r794, %r10, 8;
	and.b32  	%r795, %r794, 768;
	or.b32  	%r796, %r795, %r790;
	shr.u32 	%r797, %r26, 8;
	and.b32  	%r798, %r797, 768;
	or.b32  	%r799, %r798, %r793;
	shr.u32 	%r800, %r11, 6;
	and.b32  	%r801, %r800, 3072;
	or.b32  	%r802, %r801, %r796;
	shr.u32 	%r803, %r27, 6;
	and.b32  	%r804, %r803, 3072;
	or.b32  	%r805, %r804, %r799;
	shr.u32 	%r806, %r12, 4;
	and.b32  	%r807, %r806, 12288;
	or.b32  	%r808, %r807, %r802;
	shr.u32 	%r809, %r28, 4;
	and.b32  	%r810, %r809, 12288;
	or.b32  	%r811, %r810, %r805;
	shr.u32 	%r812, %r13, 2;
	and.b32  	%r813, %r812, 49152;
	or.b32  	%r814, %r813, %r808;
	shr.u32 	%r815, %r29, 2;
	and.b32  	%r816, %r815, 49152;
	or.b32  	%r817, %r816, %r811;
	and.b32  	%r818, %r14, 196608;
	and.b32  	%r819, %r30, 196608;
	or.b32  	%r820, %r818, %r814;
	or.b32  	%r821, %r819, %r817;
	shl.b32 	%r822, %r15, 2;
	and.b32  	%r823, %r822, 786432;
	or.b32  	%r824, %r823, %r820;
	shl.b32 	%r825, %r31, 2;
	and.b32  	%r826, %r825, 786432;
	or.b32  	%r827, %r826, %r821;
	shl.b32 	%r828, %r16, 4;
	and.b32  	%r829, %r828, 3145728;
	or.b32  	%r830, %r829, %r824;
	shl.b32 	%r831, %r32, 4;
	and.b32  	%r832, %r831, 3145728;
	or.b32  	%r833, %r832, %r827;
	shl.b32 	%r834, %r17, 6;
	and.b32  	%r835, %r834, 12582912;
	or.b32  	%r836, %r835, %r830;
	shl.b32 	%r837, %r33, 6;
	and.b32  	%r838, %r837, 12582912;
	or.b32  	%r839, %r838, %r833;
	shl.b32 	%r840, %r18, 8;
	and.b32  	%r841, %r840, 50331648;
	or.b32  	%r842, %r841, %r836;
	shl.b32 	%r843, %r34, 8;
	and.b32  	%r844, %r843, 50331648;
	or.b32  	%r845, %r844, %r839;
	shl.b32 	%r846, %r19, 10;
	and.b32  	%r847, %r846, 201326592;
	or.b32  	%r848, %r847, %r842;
	shl.b32 	%r849, %r35, 10;
	and.b32  	%r850, %r849, 201326592;
	or.b32  	%r851, %r850, %r845;
	shl.b32 	%r852, %r20, 12;
	and.b32  	%r853, %r852, 805306368;
	or.b32  	%r854, %r853, %r848;
	shl.b32 	%r855, %r36, 12;
	and.b32  	%r856, %r855, 805306368;
	or.b32  	%r857, %r856, %r851;
	shl.b32 	%r858, %r21, 14;
	and.b32  	%r859, %r858, -1073741824;
	or.b32  	%r860, %r859, %r854;
	shl.b32 	%r861, %r37, 14;
	and.b32  	%r862, %r861, -1073741824;
	or.b32  	%r863, %r862, %r857;
	st.global.u32 	[%rd5+64], %r860;
	st.global.u32 	[%rd5+68], %r863;
	shr.u32 	%r864, %r6, 18;
	and.b32  	%r865, %r864, 3;
	shr.u32 	%r866, %r22, 18;
	and.b32  	%r867, %r866, 3;
	shr.u32 	%r868, %r7, 16;
	and.b32  	%r869, %r868, 12;
	or.b32  	%r870, %r869, %r865;
	shr.u32 	%r871, %r23, 16;
	and.b32  	%r872, %r871, 12;
	or.b32  	%r873, %r872, %r867;
	shr.u32 	%r874, %r8, 14;
	and.b32  	%r875, %r874, 48;
	or.b32  	%r876, %r875, %r870;
	shr.u32 	%r877, %r24, 14;
	and.b32  	%r878, %r877, 48;
	or.b32  	%r879, %r878, %r873;
	shr.u32 	%r880, %r9, 12;
	and.b32  	%r881, %r880, 192;
	or.b32  	%r882, %r881, %r876;
	shr.u32 	%r883, %r25, 12;
	and.b32  	%r884, %r883, 192;
	or.b32  	%r885, %r884, %r879;
	shr.u32 	%r886, %r10, 10;
	and.b32  	%r887, %r886, 768;
	or.b32  	%r888, %r887, %r882;
	shr.u32 	%r889, %r26, 10;
	and.b32  	%r890, %r889, 768;
	or.b32  	%r891, %r890, %r885;
	shr.u32 	%r892, %r11, 8;
	and.b32  	%r893, %r892, 3072;
	or.b32  	%r894, %r893, %r888;
	shr.u32 	%r895, %r27, 8;
	and.b32  	%r896, %r895, 3072;
	or.b32  	%r897, %r896, %r891;
	shr.u32 	%r898, %r12, 6;
	and.b32  	%r899, %r898, 12288;
	or.b32  	%r900, %r899, %r894;
	shr.u32 	%r901, %r28, 6;
	and.b32  	%r902, %r901, 12288;
	or.b32  	%r903, %r902, %r897;
	shr.u32 	%r904, %r13, 4;
	and.b32  	%r905, %r904, 49152;
	or.b32  	%r906, %r905, %r900;
	shr.u32 	%r907, %r29, 4;
	and.b32  	%r908, %r907, 49152;
	or.b32  	%r909, %r908, %r903;
	shr.u32 	%r910, %r14, 2;
	and.b32  	%r911, %r910, 196608;
	or.b32  	%r912, %r911, %r906;
	shr.u32 	%r913, %r30, 2;
	and.b32  	%r914, %r913, 196608;
	or.b32  	%r915, %r914, %r909;
	and.b32  	%r916, %r15, 786432;
	and.b32  	%r917, %r31, 786432;
	or.b32  	%r918, %r916, %r912;
	or.b32  	%r919, %r917, %r915;
	shl.b32 	%r920, %r16, 2;
	and.b32  	%r921, %r920, 3145728;
	or.b32  	%r922, %r921, %r918;
	shl.b32 	%r923, %r32, 2;
	and.b32  	%r924, %r923, 3145728;
	or.b32  	%r925, %r924, %r919;
	shl.b32 	%r926, %r17, 4;
	and.b32  	%r927, %r926, 12582912;
	or.b32  	%r928, %r927, %r922;
	shl.b32 	%r929, %r33, 4;
	and.b32  	%r930, %r929, 12582912;
	or.b32  	%r931, %r930, %r925;
	shl.b32 	%r932, %r18, 6;
	and.b32  	%r933, %r932, 50331648;
	or.b32  	%r934, %r933, %r928;
	shl.b32 	%r935, %r34, 6;
	and.b32  	%r936, %r935, 50331648;
	or.b32  	%r937, %r936, %r931;
	shl.b32 	%r938, %r19, 8;
	and.b32  	%r939, %r938, 201326592;
	or.b32  	%r940, %r939, %r934;
	shl.b32 	%r941, %r35, 8;
	and.b32  	%r942, %r941, 201326592;
	or.b32  	%r943, %r942, %r937;
	shl.b32 	%r944, %r20, 10;
	and.b32  	%r945, %r944, 805306368;
	or.b32  	%r946, %r945, %r940;
	shl.b32 	%r947, %r36, 10;
	and.b32  	%r948, %r947, 805306368;
	or.b32  	%r949, %r948, %r943;
	shl.b32 	%r950, %r21, 12;
	and.b32  	%r951, %r950, -1073741824;
	or.b32  	%r952, %r951, %r946;
	shl.b32 	%r953, %r37, 12;
	and.b32  	%r954, %r953, -1073741824;
	or.b32  	%r955, %r954, %r949;
	st.global.u32 	[%rd5+72], %r952;
	st.global.u32 	[%rd5+76], %r955;
	shr.u32 	%r956, %r6, 20;
	and.b32  	%r957, %r956, 3;
	shr.u32 	%r958, %r22, 20;
	and.b32  	%r959, %r958, 3;
	shr.u32 	%r960, %r7, 18;
	and.b32  	%r961, %r960, 12;
	or.b32  	%r962, %r961, %r957;
	shr.u32 	%r963, %r23, 18;
	and.b32  	%r964, %r963, 12;
	or.b32  	%r965, %r964, %r959;
	shr.u32 	%r966, %r8, 16;
	and.b32  	%r967, %r966, 48;
	or.b32  	%r968, %r967, %r962;
	shr.u32 	%r969, %r24, 16;
	and.b32  	%r970, %r969, 48;
	or.b32  	%r971, %r970, %r965;
	shr.u32 	%r972, %r9, 14;
	and.b32  	%r973, %r972, 192;
	or.b32  	%r974, %r973, %r968;
	shr.u32 	%r975, %r25, 14;
	and.b32  	%r976, %r975, 192;
	or.b32  	%r977, %r976, %r971;
	shr.u32 	%r978, %r10, 12;
	and.b32  	%r979, %r978, 768;
	or.b32  	%r980, %r979, %r974;
	shr.u32 	%r981, %r26, 12;
	and.b32  	%r982, %r981, 768;
	or.b32  	%r983, %r982, %r977;
	shr.u32 	%r984, %r11, 10;
	and.b32  	%r985, %r984, 3072;
	or.b32  	%r986, %r985, %r980;
	shr.u32 	%r987, %r27, 10;
	and.b32  	%r988, %r987, 3072;
	or.b32  	%r989, %r988, %r983;
	shr.u32 	%r990, %r12, 8;
	and.b32  	%r991, %r990, 12288;
	or.b32  	%r992, %r991, %r986;
	shr.u32 	%r993, %r28, 8;
	and.b32  	%r994, %r993, 12288;
	or.b32  	%r995, %r994, %r989;
	shr.u32 	%r996, %r13, 6;
	and.b32  	%r997, %r996, 49152;
	or.b32  	%r998, %r997, %r992;
	shr.u32 	%r999, %r29, 6;
	and.b32  	%r1000, %r999, 49152;
	or.b32  	%r1001, %r1000, %r995;
	shr.u32 	%r1002, %r14, 4;
	and.b32  	%r1003, %r1002, 196608;
	or.b32  	%r1004, %r1003, %r998;
	shr.u32 	%r1005, %r30, 4;
	and.b32  	%r1006, %r1005, 196608;
	or.b32  	%r1007, %r1006, %r1001;
	shr.u32 	%r1008, %r15, 2;
	and.b32  	%r1009, %r1008, 786432;
	or.b32  	%r1010, %r1009, %r1004;
	shr.u32 	%r1011, %r31, 2;
	and.b32  	%r1012, %r1011, 786432;
	or.b32  	%r1013, %r1012, %r1007;
	and.b32  	%r1014, %r16, 3145728;
	and.b32  	%r1015, %r32, 3145728;
	or.b32  	%r1016, %r1014, %r1010;
	or.b32  	%r1017, %r1015, %r1013;
	shl.b32 	%r1018, %r17, 2;
	and.b32  	%r1019, %r1018, 12582912;
	or.b32  	%r1020, %r1019, %r1016;
	shl.b32 	%r1021, %r33, 2;
	and.b32  	%r1022, %r1021, 12582912;
	or.b32  	%r1023, %r1022, %r1017;
	shl.b32 	%r1024, %r18, 4;
	and.b32  	%r1025, %r1024, 50331648;
	or.b32  	%r1026, %r1025, %r1020;
	shl.b32 	%r1027, %r34, 4;
	and.b32  	%r1028, %r1027, 50331648;
	or.b32  	%r1029, %r1028, %r1023;
	shl.b32 	%r1030, %r19, 6;
	and.b32  	%r1031, %r1030, 201326592;
	or.b32  	%r1032, %r1031, %r1026;
	shl.b32 	%r1033, %r35, 6;
	and.b32  	%r1034, %r1033, 201326592;
	or.b32  	%r1035, %r1034, %r1029;
	shl.b32 	%r1036, %r20, 8;
	and.b32  	%r1037, %r1036, 805306368;
	or.b32  	%r1038, %r1037, %r1032;
	shl.b32 	%r1039, %r36, 8;
	and.b32  	%r1040, %r1039, 805306368;
	or.b32  	%r1041, %r1040, %r1035;
	shl.b32 	%r1042, %r21, 10;
	and.b32  	%r1043, %r1042, -1073741824;
	or.b32  	%r1044, %r1043, %r1038;
	shl.b32 	%r1045, %r37, 10;
	and.b32  	%r1046, %r1045, -1073741824;
	or.b32  	%r1047, %r1046, %r1041;
	st.global.u32 	[%rd5+80], %r1044;
	st.global.u32 	[%rd5+84], %r1047;
	shr.u32 	%r1048, %r6, 22;
	and.b32  	%r1049, %r1048, 3;
	shr.u32 	%r1050, %r22, 22;
	and.b32  	%r1051, %r1050, 3;
	shr.u32 	%r1052, %r7, 20;
	and.b32  	%r1053, %r1052, 12;
	or.b32  	%r1054, %r1053, %r1049;
	shr.u32 	%r1055, %r23, 20;
	and.b32  	%r1056, %r1055, 12;
	or.b32  	%r1057, %r1056, %r1051;
	shr.u32 	%r1058, %r8, 18;
	and.b32  	%r1059, %r1058, 48;
	or.b32  	%r1060, %r1059, %r1054;
	shr.u32 	%r1061, %r24, 18;
	and.b32  	%r1062, %r1061, 48;
	or.b32  	%r1063, %r1062, %r1057;
	shr.u32 	%r1064, %r9, 16;
	and.b32  	%r1065, %r1064, 192;
	or.b32  	%r1066, %r1065, %r1060;
	shr.u32 	%r1067, %r25, 16;
	and.b32  	%r1068, %r1067, 192;
	or.b32  	%r1069, %r1068, %r1063;
	shr.u32 	%r1070, %r10, 14;
	and.b32  	%r1071, %r1070, 768;
	or.b32  	%r1072, %r1071, %r1066;
	shr.u32 	%r1073, %r26, 14;
	and.b32  	%r1074, %r1073, 768;
	or.b32  	%r1075, %r1074, %r1069;
	shr.u32 	%r1076, %r11, 12;
	and.b32  	%r1077, %r1076, 3072;
	or.b32  	%r1078, %r1077, %r1072;
	shr.u32 	%r1079, %r27, 12;
	and.b32  	%r1080, %r1079, 3072;
	or.b32  	%r1081, %r1080, %r1075;
	shr.u32 	%r1082, %r12, 10;
	and.b32  	%r1083, %r1082, 12288;
	or.b32  	%r1084, %r1083, %r1078;
	shr.u32 	%r1085, %r28, 10;
	and.b32  	%r1086, %r1085, 12288;
	or.b32  	%r1087, %r1086, %r1081;
	shr.u32 	%r1088, %r13, 8;
	and.b32  	%r1089, %r1088, 49152;
	or.b32  	%r1090, %r1089, %r1084;
	shr.u32 	%r1091, %r29, 8;
	and.b32  	%r1092, %r1091, 49152;
	or.b32  	%r1093, %r1092, %r1087;
	shr.u32 	%r1094, %r14, 6;
	and.b32  	%r1095, %r1094, 196608;
	or.b32  	%r1096, %r1095, %r1090;
	shr.u32 	%r1097, %r30, 6;
	and.b32  	%r1098, %r1097, 196608;
	or.b32  	%r1099, %r1098, %r1093;
	shr.u32 	%r1100, %r15, 4;
	and.b32  	%r1101, %r1100, 786432;
	or.b32  	%r1102, %r1101, %r1096;
	shr.u32 	%r1103, %r31, 4;
	and.b32  	%r1104, %r1103, 786432;
	or.b32  	%r1105, %r1104, %r1099;
	shr.u32 	%r1106, %r16, 2;
	and.b32  	%r1107, %r1106, 3145728;
	or.b32  	%r1108, %r1107, %r1102;
	shr.u32 	%r1109, %r32, 2;
	and.b32  	%r1110, %r1109, 3145728;
	or.b32  	%r1111, %r1110, %r1105;
	and.b32  	%r1112, %r17, 12582912;
	and.b32  	%r1113, %r33, 12582912;
	or.b32  	%r1114, %r1112, %r1108;
	or.b32  	%r1115, %r1113, %r1111;
	shl.b32 	%r1116, %r18, 2;
	and.b32  	%r1117, %r1116, 50331648;
	or.b32  	%r1118, %r1117, %r1114;
	shl.b32 	%r1119, %r34, 2;
	and.b32  	%r1120, %r1119, 50331648;
	or.b32  	%r1121, %r1120, %r1115;
	shl.b32 	%r1122, %r19, 4;
	and.b32  	%r1123, %r1122, 201326592;
	or.b32  	%r1124, %r1123, %r1118;
	shl.b32 	%r1125, %r35, 4;
	and.b32  	%r1126, %r1125, 201326592;
	or.b32  	%r1127, %r1126, %r1121;
	shl.b32 	%r1128, %r20, 6;
	and.b32  	%r1129, %r1128, 805306368;
	or.b32  	%r1130, %r1129, %r1124;
	shl.b32 	%r1131, %r36, 6;
	and.b32  	%r1132, %r1131, 805306368;
	or.b32  	%r1133, %r1132, %r1127;
	shl.b32 	%r1134, %r21, 8;
	and.b32  	%r1135, %r1134, -1073741824;
	or.b32  	%r1136, %r1135, %r1130;
	shl.b32 	%r1137, %r37, 8;
	and.b32  	%r1138, %r1137, -1073741824;
	or.b32  	%r1139, %r1138, %r1133;
	st.global.u32 	[%rd5+88], %r1136;
	st.global.u32 	[%rd5+92], %r1139;
	shr.u32 	%r1140, %r6, 24;
	and.b32  	%r1141, %r1140, 3;
	shr.u32 	%r1142, %r22, 24;
	and.b32  	%r1143, %r1142, 3;
	shr.u32 	%r1144, %r7, 22;
	and.b32  	%r1145, %r1144, 12;
	or.b32  	%r1146, %r1145, %r1141;
	shr.u32 	%r1147, %r23, 22;
	and.b32  	%r1148, %r1147, 12;
	or.b32  	%r1149, %r1148, %r1143;
	shr.u32 	%r1150, %r8, 20;
	and.b32  	%r1151, %r1150, 48;
	or.b32  	%r1152, %r1151, %r1146;
	shr.u32 	%r1153, %r24, 20;
	and.b32  	%r1154, %r1153, 48;
	or.b32  	%r1155, %r1154, %r1149;
	shr.u32 	%r1156, %r9, 18;
	and.b32  	%r1157, %r1156, 192;
	or.b32  	%r1158, %r1157, %r1152;
	shr.u32 	%r1159, %r25, 18;
	and.b32  	%r1160, %r1159, 192;
	or.b32  	%r1161, %r1160, %r1155;
	shr.u32 	%r1162, %r10, 16;
	and.b32  	%r1163, %r1162, 768;
	or.b32  	%r1164, %r1163, %r1158;
	shr.u32 	%r1165, %r26, 16;
	and.b32  	%r1166, %r1165, 768;
	or.b32  	%r1167, %r1166, %r1161;
	shr.u32 	%r1168, %r11, 14;
	and.b32  	%r1169, %r1168, 3072;
	or.b32  	%r1170, %r1169, %r1164;
	shr.u32 	%r1171, %r27, 14;
	and.b32  	%r1172, %r1171, 3072;
	or.b32  	%r1173, %r1172, %r1167;
	shr.u32 	%r1174, %r12, 12;
	and.b32  	%r1175, %r1174, 12288;
	or.b32  	%r1176, %r1175, %r1170;
	shr.u32 	%r1177, %r28, 12;
	and.b32  	%r1178, %r1177, 12288;
	or.b32  	%r1179, %r1178, %r1173;
	shr.u32 	%r1180, %r13, 10;
	and.b32  	%r1181, %r1180, 49152;
	or.b32  	%r1182, %r1181, %r1176;
	shr.u32 	%r1183, %r29, 10;
	and.b32  	%r1184, %r1183, 49152;
	or.b32  	%r1185, %r1184, %r1179;
	shr.u32 	%r1186, %r14, 8;
	and.b32  	%r1187, %r1186, 196608;
	or.b32  	%r1188, %r1187, %r1182;
	shr.u32 	%r1189, %r30, 8;
	and.b32  	%r1190, %r1189, 196608;
	or.b32  	%r1191, %r1190, %r1185;
	shr.u32 	%r1192, %r15, 6;
	and.b32  	%r1193, %r1192, 786432;
	or.b32  	%r1194, %r1193, %r1188;
	shr.u32 	%r1195, %r31, 6;
	and.b32  	%r1196, %r1195, 786432;
	or.b32  	%r1197, %r1196, %r1191;
	shr.u32 	%r1198, %r16, 4;
	and.b32  	%r1199, %r1198, 3145728;
	or.b32  	%r1200, %r1199, %r1194;
	shr.u32 	%r1201, %r32, 4;
	and.b32  	%r1202, %r1201, 3145728;
	or.b32  	%r1203, %r1202, %r1197;
	shr.u32 	%r1204, %r17, 2;
	and.b32  	%r1205, %r1204, 12582912;
	or.b32  	%r1206, %r1205, %r1200;
	shr.u32 	%r1207, %r33, 2;
	and.b32  	%r1208, %r1207, 12582912;
	or.b32  	%r1209, %r1208, %r1203;
	and.b32  	%r1210, %r18, 50331648;
	and.b32  	%r1211, %r34, 50331648;
	or.b32  	%r1212, %r1210, %r1206;
	or.b32  	%r1213, %r1211, %r1209;
	shl.b32 	%r1214, %r19, 2;
	and.b32  	%r1215, %r1214, 201326592;
	or.b32  	%r1216, %r1215, %r1212;
	shl.b32 	%r1217, %r35, 2;
	and.b32  	%r1218, %r1217, 201326592;
	or.b32  	%r1219, %r1218, %r1213;
	shl.b32 	%r1220, %r20, 4;
	and.b32  	%r1221, %r1220, 805306368;
	or.b32  	%r1222, %r1221, %r1216;
	shl.b32 	%r1223, %r36, 4;
	and.b32  	%r1224, %r1223, 805306368;
	or.b32  	%r1225, %r1224, %r1219;
	shl.b32 	%r1226, %r21, 6;
	and.b32  	%r1227, %r1226, -1073741824;
	or.b32  	%r1228, %r1227, %r1222;
	shl.b32 	%r1229, %r37, 6;
	and.b32  	%r1230, %r1229, -1073741824;
	or.b32  	%r1231, %r1230, %r1225;
	st.global.u32 	[%rd5+96], %r1228;
	st.global.u32 	[%rd5+100], %r1231;
	shr.u32 	%r1232, %r6, 26;
	and.b32  	%r1233, %r1232, 3;
	shr.u32 	%r1234, %r22, 26;
	and.b32  	%r1235, %r1234, 3;
	shr.u32 	%r1236, %r7, 24;
	and.b32  	%r1237, %r1236, 12;
	or.b32  	%r1238, %r1237, %r1233;
	shr.u32 	%r1239, %r23, 24;
	and.b32  	%r1240, %r1239, 12;
	or.b32  	%r1241, %r1240, %r1235;
	shr.u32 	%r1242, %r8, 22;
	and.b32  	%r1243, %r1242, 48;
	or.b32  	%r1244, %r1243, %r1238;
	shr.u32 	%r1245, %r24, 22;
	and.b32  	%r1246, %r1245, 48;
	or.b32  	%r1247, %r1246, %r1241;
	shr.u32 	%r1248, %r9, 20;
	and.b32  	%r1249, %r1248, 192;
	or.b32  	%r1250, %r1249, %r1244;
	shr.u32 	%r1251, %r25, 20;
	and.b32  	%r1252, %r1251, 192;
	or.b32  	%r1253, %r1252, %r1247;
	shr.u32 	%r1254, %r10, 18;
	and.b32  	%r1255, %r1254, 768;
	or.b32  	%r1256, %r1255, %r1250;
	shr.u32 	%r1257, %r26, 18;
	and.b32  	%r1258, %r1257, 768;
	or.b32  	%r1259, %r1258, %r1253;
	shr.u32 	%r1260, %r11, 16;
	and.b32  	%r1261, %r1260, 3072;
	or.b32  	%r1262, %r1261, %r1256;
	shr.u32 	%r1263, %r27, 16;
	and.b32  	%r1264, %r1263, 3072;
	or.b32  	%r1265, %r1264, %r1259;
	shr.u32 	%r1266, %r12, 14;
	and.b32  	%r1267, %r1266, 12288;
	or.b32  	%r1268, %r1267, %r1262;
	shr.u32 	%r1269, %r28, 14;
	and.b32  	%r1270, %r1269, 12288;
	or.b32  	%r1271, %r1270, %r1265;
	shr.u32 	%r1272, %r13, 12;
	and.b32  	%r1273, %r1272, 49152;
	or.b32  	%r1274, %r1273, %r1268;
	shr.u32 	%r1275, %r29, 12;
	and.b32  	%r1276, %r1275, 49152;
	or.b32  	%r1277, %r1276, %r1271;
	shr.u32 	%r1278, %r14, 10;
	and.b32  	%r1279, %r1278, 196608;
	or.b32  	%r1280, %r1279, %r1274;
	shr.u32 	%r1281, %r30, 10;
	and.b32  	%r1282, %r1281, 196608;
	or.b32  	%r1283, %r1282, %r1277;
	shr.u32 	%r1284, %r15, 8;
	and.b32  	%r1285, %r1284, 786432;
	or.b32  	%r1286, %r1285, %r1280;
	shr.u32 	%r1287, %r31, 8;
	and.b32  	%r1288, %r1287, 786432;
	or.b32  	%r1289, %r1288, %r1283;
	shr.u32 	%r1290, %r16, 6;
	and.b32  	%r1291, %r1290, 3145728;
	or.b32  	%r1292, %r1291, %r1286;
	shr.u32 	%r1293, %r32, 6;
	and.b32  	%r1294, %r1293, 3145728;
	or.b32  	%r1295, %r1294, %r1289;
	shr.u32 	%r1296, %r17, 4;
	and.b32  	%r1297, %r1296, 12582912;
	or.b32  	%r1298, %r1297, %r1292;
	shr.u32 	%r1299, %r33, 4;
	and.b32  	%r1300, %r1299, 12582912;
	or.b32  	%r1301, %r1300, %r1295;
	shr.u32 	%r1302, %r18, 2;
	and.b32  	%r1303, %r1302, 50331648;
	or.b32  	%r1304, %r1303, %r1298;
	shr.u32 	%r1305, %r34, 2;
	and.b32  	%r1306, %r1305, 50331648;
	or.b32  	%r1307, %r1306, %r1301;
	and.b32  	%r1308, %r19, 201326592;
	and.b32  	%r1309, %r35, 201326592;
	or.b32  	%r1310, %r1308, %r1304;
	or.b32  	%r1311, %r1309, %r1307;
	shl.b32 	%r1312, %r20, 2;
	and.b32  	%r1313, %r1312, 805306368;
	or.b32  	%r1314, %r1313, %r1310;
	shl.b32 	%r1315, %r36, 2;
	and.b32  	%r1316, %r1315, 805306368;
	or.b32  	%r1317, %r1316, %r1311;
	shl.b32 	%r1318, %r21, 4;
	and.b32  	%r1319, %r1318, -1073741824;
	or.b32  	%r1320, %r1319, %r1314;
	shl.b32 	%r1321, %r37, 4;
	and.b32  	%r1322, %r1321, -1073741824;
	or.b32  	%r1323, %r1322, %r1317;
	st.global.u32 	[%rd5+104], %r1320;
	st.global.u32 	[%rd5+108], %r1323;
	shr.u32 	%r1324, %r6, 28;
	and.b32  	%r1325, %r1324, 3;
	shr.u32 	%r1326, %r22, 28;
	and.b32  	%r1327, %r1326, 3;
	shr.u32 	%r1328, %r7, 26;
	and.b32  	%r1329, %r1328, 12;
	or.b32  	%r1330, %r1329, %r1325;
	shr.u32 	%r1331, %r23, 26;
	and.b32  	%r1332, %r1331, 12;
	or.b32  	%r1333, %r1332, %r1327;
	shr.u32 	%r1334, %r8, 24;
	and.b32  	%r1335, %r1334, 48;
	or.b32  	%r1336, %r1335, %r1330;
	shr.u32 	%r1337, %r24, 24;
	and.b32  	%r1338, %r1337, 48;
	or.b32  	%r1339, %r1338, %r1333;
	shr.u32 	%r1340, %r9, 22;
	and.b32  	%r1341, %r1340, 192;
	or.b32  	%r1342, %r1341, %r1336;
	shr.u32 	%r1343, %r25, 22;
	and.b32  	%r1344, %r1343, 192;
	or.b32  	%r1345, %r1344, %r1339;
	shr.u32 	%r1346, %r10, 20;
	and.b32  	%r1347, %r1346, 768;
	or.b32  	%r1348, %r1347, %r1342;
	shr.u32 	%r1349, %r26, 20;
	and.b32  	%r1350, %r1349, 768;
	or.b32  	%r1351, %r1350, %r1345;
	shr.u32 	%r1352, %r11, 18;
	and.b32  	%r1353, %r1352, 3072;
	or.b32  	%r1354, %r1353, %r1348;
	shr.u32 	%r1355, %r27, 18;
	and.b32  	%r1356, %r1355, 3072;
	or.b32  	%r1357, %r1356, %r1351;
	shr.u32 	%r1358, %r12, 16;
	and.b32  	%r1359, %r1358, 12288;
	or.b32  	%r1360, %r1359, %r1354;
	shr.u32 	%r1361, %r28, 16;
	and.b32  	%r1362, %r1361, 12288;
	or.b32  	%r1363, %r1362, %r1357;
	shr.u32 	%r1364, %r13, 14;
	and.b32  	%r1365, %r1364, 49152;
	or.b32  	%r1366, %r1365, %r1360;
	shr.u32 	%r1367, %r29, 14;
	and.b32  	%r1368, %r1367, 49152;
	or.b32  	%r1369, %r1368, %r1363;
	shr.u32 	%r1370, %r14, 12;
	and.b32  	%r1371, %r1370, 196608;
	or.b32  	%r1372, %r1371, %r1366;
	shr.u32 	%r1373, %r30, 12;
	and.b32  	%r1374, %r1373, 196608;
	or.b32  	%r1375, %r1374, %r1369;
	shr.u32 	%r1376, %r15, 10;
	and.b32  	%r1377, %r1376, 786432;
	or.b32  	%r1378, %r1377, %r1372;
	shr.u32 	%r1379, %r31, 10;
	and.b32  	%r1380, %r1379, 786432;
	or.b32  	%r1381, %r1380, %r1375;
	shr.u32 	%r1382, %r16, 8;
	and.b32  	%r1383, %r1382, 3145728;
	or.b32  	%r1384, %r1383, %r1378;
	shr.u32 	%r1385, %r32, 8;
	and.b32  	%r1386, %r1385, 3145728;
	or.b32  	%r1387, %r1386, %r1381;
	shr.u32 	%r1388, %r17, 6;
	and.b32  	%r1389, %r1388, 12582912;
	or.b32  	%r1390, %r1389, %r1384;
	shr.u32 	%r1391, %r33, 6;
	and.b32  	%r1392, %r1391, 12582912;
	or.b32  	%r1393, %r1392, %r1387;
	shr.u32 	%r1394, %r18, 4;
	and.b32  	%r1395, %r1394, 50331648;
	or.b32  	%r1396, %r1395, %r1390;
	shr.u32 	%r1397, %r34, 4;
	and.b32  	%r1398, %r1397, 50331648;
	or.b32  	%r1399, %r1398, %r1393;
	shr.u32 	%r1400, %r19, 2;
	and.b32  	%r1401, %r1400, 201326592;
	or.b32  	%r1402, %r1401, %r1396;
	shr.u32 	%r1403, %r35, 2;
	and.b32  	%r1404, %r1403, 201326592;
	or.b32  	%r1405, %r1404, %r1399;
	and.b32  	%r1406, %r20, 805306368;
	and.b32  	%r1407, %r36, 805306368;
	or.b32  	%r1408, %r1406, %r1402;
	or.b32  	%r1409, %r1407, %r1405;
	shl.b32 	%r1410, %r21, 2;
	and.b32  	%r1411, %r1410, -1073741824;
	or.b32  	%r1412, %r1411, %r1408;
	shl.b32 	%r1413, %r37, 2;
	and.b32  	%r1414, %r1413, -1073741824;
	or.b32  	%r1415, %r1414, %r1409;
	st.global.u32 	[%rd5+112], %r1412;
	st.global.u32 	[%rd5+116], %r1415;
	shr.u32 	%r1416, %r6, 30;
	shr.u32 	%r1417, %r22, 30;
	shr.u32 	%r1418, %r7, 28;
	and.b32  	%r1419, %r1418, 12;
	or.b32  	%r1420, %r1419, %r1416;
	shr.u32 	%r1421, %r23, 28;
	and.b32  	%r1422, %r1421, 12;
	or.b32  	%r1423, %r1422, %r1417;
	shr.u32 	%r1424, %r8, 26;
	and.b32  	%r1425, %r1424, 48;
	or.b32  	%r1426, %r1425, %r1420;
	shr.u32 	%r1427, %r24, 26;
	and.b32  	%r1428, %r1427, 48;
	or.b32  	%r1429, %r1428, %r1423;
	shr.u32 	%r1430, %r9, 24;
	and.b32  	%r1431, %r1430, 192;
	or.b32  	%r1432, %r1431, %r1426;
	shr.u32 	%r1433, %r25, 24;
	and.b32  	%r1434, %r1433, 192;
	or.b32  	%r1435, %r1434, %r1429;
	shr.u32 	%r1436, %r10, 22;
	and.b32  	%r1437, %r1436, 768;
	or.b32  	%r1438, %r1437, %r1432;
	shr.u32 	%r1439, %r26, 22;
	and.b32  	%r1440, %r1439, 768;
	or.b32  	%r1441, %r1440, %r1435;
	shr.u32 	%r1442, %r11, 20;
	and.b32  	%r1443, %r1442, 3072;
	or.b32  	%r1444, %r1443, %r1438;
	shr.u32 	%r1445, %r27, 20;
	and.b32  	%r1446, %r1445, 3072;
	or.b32  	%r1447, %r1446, %r1441;
	shr.u32 	%r1448, %r12, 18;
	and.b32  	%r1449, %r1448, 12288;
	or.b32  	%r1450, %r1449, %r1444;
	shr.u32 	%r1451, %r28, 18;
	and.b32  	%r1452, %r1451, 12288;
	or.b32  	%r1453, %r1452, %r1447;
	shr.u32 	%r1454, %r13, 16;
	and.b32  	%r1455, %r1454, 49152;
	or.b32  	%r1456, %r1455, %r1450;
	shr.u32 	%r1457, %r29, 16;
	and.b32  	%r1458, %r1457, 49152;
	or.b32  	%r1459, %r1458, %r1453;
	shr.u32 	%r1460, %r14, 14;
	and.b32  	%r1461, %r1460, 196608;
	or.b32  	%r1462, %r1461, %r1456;
	shr.u32 	%r1463, %r30, 14;
	and.b32  	%r1464, %r1463, 196608;
	or.b32  	%r1465, %r1464, %r1459;
	shr.u32 	%r1466, %r15, 12;
	and.b32  	%r1467, %r1466, 786432;
	or.b32  	%r1468, %r1467, %r1462;
	shr.u32 	%r1469, %r31, 12;
	and.b32  	%r1470, %r1469, 786432;
	or.b32  	%r1471, %r1470, %r1465;
	shr.u32 	%r1472, %r16, 10;
	and.b32  	%r1473, %r1472, 3145728;
	or.b32  	%r1474, %r1473, %r1468;
	shr.u32 	%r1475, %r32, 10;
	and.b32  	%r1476, %r1475, 3145728;
	or.b32  	%r1477, %r1476, %r1471;
	shr.u32 	%r1478, %r17, 8;
	and.b32  	%r1479, %r1478, 12582912;
	or.b32  	%r1480, %r1479, %r1474;
	shr.u32 	%r1481, %r33, 8;
	and.b32  	%r1482, %r1481, 12582912;
	or.b32  	%r1483, %r1482, %r1477;
	shr.u32 	%r1484, %r18, 6;
	and.b32  	%r1485, %r1484, 50331648;
	or.b32  	%r1486, %r1485, %r1480;
	shr.u32 	%r1487, %r34, 6;
	and.b32  	%r1488, %r1487, 50331648;
	or.b32  	%r1489, %r1488, %r1483;
	shr.u32 	%r1490, %r19, 4;
	and.b32  	%r1491, %r1490, 201326592;
	or.b32  	%r1492, %r1491, %r1486;
	shr.u32 	%r1493, %r35, 4;
	and.b32  	%r1494, %r1493, 201326592;
	or.b32  	%r1495, %r1494, %r1489;
	shr.u32 	%r1496, %r20, 2;
	and.b32  	%r1497, %r1496, 805306368;
	or.b32  	%r1498, %r1497, %r1492;
	shr.u32 	%r1499, %r36, 2;
	and.b32  	%r1500, %r1499, 805306368;
	or.b32  	%r1501, %r1500, %r1495;
	and.b32  	%r1502, %r21, -1073741824;
	and.b32  	%r1503, %r37, -1073741824;
	or.b32  	%r1504, %r1502, %r1498;
	or.b32  	%r1505, %r1503, %r1501;
	st.global.u32 	[%rd5+120], %r1504;
	st.global.u32 	[%rd5+124], %r1505;
	ret;

}
	// .globl	_Z22interleave_kernel_4bitPKjPj
.visible .entry _Z22interleave_kernel_4bitPKjPj(
	.param .u64 .ptr .align 1 _Z22interleave_kernel_4bitPKjPj_param_0,
	.param .u64 .ptr .align 1 _Z22interleave_kernel_4bitPKjPj_param_1
)
{
	.reg .b32 	%r<734>;
	.reg .b64 	%rd<8>;

	ld.param.u64 	%rd1, [_Z22interleave_kernel_4bitPKjPj_param_0];
	ld.param.u64 	%rd2, [_Z22interleave_kernel_4bitPKjPj_param_1];
	cvta.to.global.u64 	%rd3, %rd2;
	mov.u32 	%r1, %ctaid.x;
	mov.u32 	%r2, %ntid.x;
	mov.u32 	%r3, %tid.x;
	mad.lo.s32 	%r4, %r1, %r2, %r3;
	shl.b32 	%r5, %r4, 5;
	mul.wide.s32 	%rd4, %r5, 4;
	add.s64 	%rd5, %rd3, %rd4;
	cvta.to.global.u64 	%rd6, %rd1;
	add.s64 	%rd7, %rd6, %rd4;
	ld.global.nc.u32 	%r6, [%rd7];
	ld.global.nc.u32 	%r7, [%rd7+4];
	ld.global.nc.u32 	%r8, [%rd7+8];
	ld.global.nc.u32 	%r9, [%rd7+12];
	ld.global.nc.u32 	%r10, [%rd7+16];
	ld.global.nc.u32 	%r11, [%rd7+20];
	ld.global.nc.u32 	%r12, [%rd7+24];
	ld.global.nc.u32 	%r13, [%rd7+28];
	ld.global.nc.u32 	%r14, [%rd7+32];
	ld.global.nc.u32 	%r15, [%rd7+36];
	ld.global.nc.u32 	%r16, [%rd7+40];
	ld.global.nc.u32 	%r17, [%rd7+44];
	ld.global.nc.u32 	%r18, [%rd7+48];
	ld.global.nc.u32 	%r19, [%rd7+52];
	ld.global.nc.u32 	%r20, [%rd7+56];
	ld.global.nc.u32 	%r21, [%rd7+60];
	ld.global.nc.u32 	%r22, [%rd7+64];
	ld.global.nc.u32 	%r23, [%rd7+68];
	ld.global.nc.u32 	%r24, [%rd7+72];
	ld.global.nc.u32 	%r25, [%rd7+76];
	ld.global.nc.u32 	%r26, [%rd7+80];
	ld.global.nc.u32 	%r27, [%rd7+84];
	ld.global.nc.u32 	%r28, [%rd7+88];
	ld.global.nc.u32 	%r29, [%rd7+92];
	ld.global.nc.u32 	%r30, [%rd7+96];
	ld.global.nc.u32 	%r31, [%rd7+100];
	ld.global.nc.u32 	%r32, [%rd7+104];
	ld.global.nc.u32 	%r33, [%rd7+108];
	ld.global.nc.u32 	%r34, [%rd7+112];
	ld.global.nc.u32 	%r35, [%rd7+116];
	ld.global.nc.u32 	%r36, [%rd7+120];
	ld.global.nc.u32 	%r37, [%rd7+124];
	and.b32  	%r38, %r6, 15;
	and.b32  	%r39, %r14, 15;
	and.b32  	%r40, %r22, 15;
	and.b32  	%r41, %r30, 15;
	shl.b32 	%r42, %r7, 4;
	and.b32  	%r43, %r42, 240;
	or.b32  	%r44, %r43, %r38;
	shl.b32 	%r45, %r15, 4;
	and.b32  	%r46, %r45, 240;
	or.b32  	%r47, %r46, %r39;
	shl.b32 	%r48, %r23, 4;
	and.b32  	%r49, %r48, 240;
	or.b32  	%r50, %r49, %r40;
	shl.b32 	%r51, %r31, 4;
	and.b32  	%r52, %r51, 240;
	or.b32  	%r53, %r52, %r41;
	shl.b32 	%r54, %r8, 8;
	and.b32  	%r55, %r54, 3840;
	or.b32  	%r56, %r55, %r44;
	shl.b32 	%r57, %r16, 8;
	and.b32  	%r58, %r57, 3840;
	or.b32  	%r59, %r58, %r47;
	shl.b32 	%r60, %r24, 8;
	and.b32  	%r61, %r60, 3840;
	or.b32  	%r62, %r61, %r50;
	shl.b32 	%r63, %r32, 8;
	and.b32  	%r64, %r63, 3840;
	or.b32  	%r65, %r64, %r53;
	shl.b32 	%r66, %r9, 12;
	and.b32  	%r67, %r66, 61440;
	or.b32  	%r68, %r67, %r56;
	shl.b32 	%r69, %r17, 12;
	and.b32  	%r70, %r69, 61440;
	or.b32  	%r71, %r70, %r59;
	shl.b32 	%r72, %r25, 12;
	and.b32  	%r73, %r72, 61440;
	or.b32  	%r74, %r73, %r62;
	shl.b32 	%r75, %r33, 12;
	and.b32  	%r76, %r75, 61440;
	or.b32  	%r77, %r76, %r65;
	shl.b32 	%r78, %r10, 16;
	and.b32  	%r79, %r78, 983040;
	or.b32  	%r80, %r79, %r68;
	shl.b32 	%r81, %r18, 16;
	and.b32  	%r82, %r81, 983040;
	or.b32  	%r83, %r82, %r71;
	shl.b32 	%r84, %r26, 16;
	and.b32  	%r85, %r84, 983040;
	or.b32  	%r86, %r85, %r74;
	shl.b32 	%r87, %r34, 16;
	and.b32  	%r88, %r87, 983040;
	or.b32  	%r89, %r88, %r77;
	shl.b32 	%r90, %r11, 20;
	and.b32  	%r91, %r90, 15728640;
	or.b32  	%r92, %r91, %r80;
	shl.b32 	%r93, %r19, 20;
	and.b32  	%r94, %r93, 15728640;
	or.b32  	%r95, %r94, %r83;
	shl.b32 	%r96, %r27, 20;
	and.b32  	%r97, %r96, 15728640;
	or.b32  	%r98, %r97, %r86;
	shl.b32 	%r99, %r35, 20;
	and.b32  	%r100, %r99, 15728640;
	or.b32  	%r101, %r100, %r89;
	shl.b32 	%r102, %r12, 24;
	and.b32  	%r103, %r102, 251658240;
	or.b32  	%r104, %r103, %r92;
	shl.b32 	%r105, %r20, 24;
	and.b32  	%r106, %r105, 251658240;
	or.b32  	%r107, %r106, %r95;
	shl.b32 	%r108, %r28, 24;
	and.b32  	%r109, %r108, 251658240;
	or.b32  	%r110, %r109, %r98;
	shl.b32 	%r111, %r36, 24;
	and.b32  	%r112, %r111, 251658240;
	or.b32  	%r113, %r112, %r101;
	shl.b32 	%r114, %r13, 28;
	or.b32  	%r115, %r114, %r104;
	shl.b32 	%r116, %r21, 28;
	or.b32  	%r117, %r116, %r107;
	shl.b32 	%r118, %r29, 28;
	or.b32  	%r119, %r118, %r110;
	shl.b32 	%r120, %r37, 28;
	or.b32  	%r121, %r120, %r113;
	st.global.u32 	[%rd5], %r115;
	st.global.u32 	[%rd5+4], %r117;
	st.global.u32 	[%rd5+8], %r119;
	st.global.u32 	[%rd5+12], %r121;
	shr.u32 	%r122, %r6, 4;
	and.b32  	%r123, %r122, 15;
	shr.u32 	%r124, %r14, 4;
	and.b32  	%r125, %r124, 15;
	shr.u32 	%r126, %r22, 4;
	and.b32  	%r127, %r126, 15;
	shr.u32 	%r128, %r30, 4;
	and.b32  	%r129, %r128, 15;
	and.b32  	%r130, %r7, 240;
	and.b32  	%r131, %r15, 240;
	and.b32  	%r132, %r23, 240;
	and.b32  	%r133, %r31, 240;
	or.b32  	%r134, %r130, %r123;
	or.b32  	%r135, %r131, %r125;
	or.b32  	%r136, %r132, %r127;
	or.b32  	%r137, %r133, %r129;
	shl.b32 	%r138, %r8, 4;
	and.b32  	%r139, %r138, 3840;
	or.b32  	%r140, %r139, %r134;
	shl.b32 	%r141, %r16, 4;
	and.b32  	%r142, %r141, 3840;
	or.b32  	%r143, %r142, %r135;
	shl.b32 	%r144, %r24, 4;
	and.b32  	%r145, %r144, 3840;
	or.b32  	%r146, %r145, %r136;
	shl.b32 	%r147, %r32, 4;
	and.b32  	%r148, %r147, 3840;
	or.b32  	%r149, %r148, %r137;
	shl.b32 	%r150, %r9, 8;
	and.b32  	%r151, %r150, 61440;
	or.b32  	%r152, %r151, %r140;
	shl.b32 	%r153, %r17, 8;
	and.b32  	%r154, %r153, 61440;
	or.b32  	%r155, %r154, %r143;
	shl.b32 	%r156, %r25, 8;
	and.b32  	%r157, %r156, 61440;
	or.b32  	%r158, %r157, %r146;
	shl.b32 	%r159, %r33, 8;
	and.b32  	%r160, %r159, 61440;
	or.b32  	%r161, %r160, %r149;
	shl.b32 	%r162, %r10, 12;
	and.b32  	%r163, %r162, 983040;
	or.b32  	%r164, %r163, %r152;
	shl.b32 	%r165, %r18, 12;
	and.b32  	%r166, %r165, 983040;
	or.b32  	%r167, %r166, %r155;
	shl.b32 	%r168, %r26, 12;
	and.b32  	%r169, %r168, 983040;
	or.b32  	%r170, %r169, %r158;
	shl.b32 	%r171, %r34, 12;
	and.b32  	%r172, %r171, 983040;
	or.b32  	%r173, %r172, %r161;
	shl.b32 	%r174, %r11, 16;
	and.b32  	%r175, %r174, 15728640;
	or.b32  	%r176, %r175, %r164;
	shl.b32 	%r177, %r19, 16;
	and.b32  	%r178, %r177, 15728640;
	or.b32  	%r179, %r178, %r167;
	shl.b32 	%r180, %r27, 16;
	and.b32  	%r181, %r180, 15728640;
	or.b32  	%r182, %r181, %r170;
	shl.b32 	%r183, %r35, 16;
	and.b32  	%r184, %r183, 15728640;
	or.b32  	%r185, %r184, %r173;
	shl.b32 	%r186, %r12, 20;
	and.b32  	%r187, %r186, 251658240;
	or.b32  	%r188, %r187, %r176;
	shl.b32 	%r189, %r20, 20;
	and.b32  	%r190, %r189, 251658240;
	or.b32  	%r191, %r190, %r179;
	shl.b32 	%r192, %r28, 20;
	and.b32  	%r193, %r192, 251658240;
	or.b32  	%r194, %r193, %r182;
	shl.b32 	%r195, %r36, 20;
	and.b32  	%r196, %r195, 251658240;
	or.b32  	%r197, %r196, %r185;
	shl.b32 	%r198, %r13, 24;
	and.b32  	%r199, %r198, -268435456;
	or.b32  	%r200, %r199, %r188;
	shl.b32 	%r201, %r21, 24;
	and.b32  	%r202, %r201, -268435456;
	or.b32  	%r203, %r202, %r191;
	shl.b32 	%r204, %r29, 24;
	and.b32  	%r205, %r204, -268435456;
	or.b32  	%r206, %r205, %r194;
	shl.b32 	%r207, %r37, 24;
	and.b32  	%r208, %r207, -268435456;
	or.b32  	%r209, %r208, %r197;
	st.global.u32 	[%rd5+16], %r200;
	st.global.u32 	[%rd5+20], %r203;
	st.global.u32 	[%rd5+24], %r206;
	st.global.u32 	[%rd5+28], %r209;
	shr.u32 	%r210, %r6, 8;
	and.b32  	%r211, %r210, 15;
	shr.u32 	%r212, %r14, 8;
	and.b32  	%r213, %r212, 15;
	shr.u32 	%r214, %r22, 8;
	and.b32  	%r215, %r214, 15;
	shr.u32 	%r216, %r30, 8;
	and.b32  	%r217, %r216, 15;
	shr.u32 	%r218, %r7, 4;
	and.b32  	%r219, %r218, 240;
	or.b32  	%r220, %r219, %r211;
	shr.u32 	%r221, %r15, 4;
	and.b32  	%r222, %r221, 240;
	or.b32  	%r223, %r222, %r213;
	shr.u32 	%r224, %r23, 4;
	and.b32  	%r225, %r224, 240;
	or.b32  	%r226, %r225, %r215;
	shr.u32 	%r227, %r31, 4;
	and.b32  	%r228, %r227, 240;
	or.b32  	%r229, %r228, %r217;
	and.b32  	%r230, %r8, 3840;
	and.b32  	%r231, %r16, 3840;
	and.b32  	%r232, %r24, 3840;
	and.b32  	%r233, %r32, 3840;
	or.b32  	%r234, %r230, %r220;
	or.b32  	%r235, %r231, %r223;
	or.b32  	%r236, %r232, %r226;
	or.b32  	%r237, %r233, %r229;
	shl.b32 	%r238, %r9, 4;
	and.b32  	%r239, %r238, 61440;
	or.b32  	%r240, %r239, %r234;
	shl.b32 	%r241, %r17, 4;
	and.b32  	%r242, %r241, 61440;
	or.b32  	%r243, %r242, %r235;
	shl.b32 	%r244, %r25, 4;
	and.b32  	%r245, %r244, 61440;
	or.b32  	%r246, %r245, %r236;
	shl.b32 	%r247, %r33, 4;
	and.b32  	%r248, %r247, 61440;
	or.b32  	%r249, %r248, %r237;
	shl.b32 	%r250, %r10, 8;
	and.b32  	%r251, %r250, 983040;
	or.b32  	%r252, %r251, %r240;
	shl.b32 	%r253, %r18, 8;
	and.b32  	%r254, %r253, 983040;
	or.b32  	%r255, %r254, %r243;
	shl.b32 	%r256, %r26, 8;
	and.b32  	%r257, %r256, 983040;
	or.b32  	%r258, %r257, %r246;
	shl.b32 	%r259, %r34, 8;
	and.b32  	%r260, %r259, 983040;
	or.b32  	%r261, %r260, %r249;
	shl.b32 	%r262, %r11, 12;
	and.b32  	%r263, %r262, 15728640;
	or.b32  	%r264, %r263, %r252;
	shl.b32 	%r265, %r19, 12;
	and.b32  	%r266, %r265, 15728640;
	or.b32  	%r267, %r266, %r255;
	shl.b32 	%r268, %r27, 12;
	and.b32  	%r269, %r268, 15728640;
	or.b32  	%r270, %r269, %r258;
	shl.b32 	%r271, %r35, 12;
	and.b32  	%r272, %r271, 15728640;
	or.b32  	%r273, %r272, %r261;
	shl.b32 	%r274, %r12, 16;
	and.b32  	%r275, %r274, 251658240;
	or.b32  	%r276, %r275, %r264;
	shl.b32 	%r277, %r20, 16;
	and.b32  	%r278, %r277, 251658240;
	or.b32  	%r279, %r278, %r267;
	shl.b32 	%r280, %r28, 16;
	and.b32  	%r281, %r280, 251658240;
	or.b32  	%r282, %r281, %r270;
	shl.b32 	%r283, %r36, 16;
	and.b32  	%r284, %r283, 251658240;
	or.b32  	%r285, %r284, %r273;
	shl.b32 	%r286, %r13, 20;
	and.b32  	%r287, %r286, -268435456;
	or.b32  	%r288, %r287, %r276;
	shl.b32 	%r289, %r21, 20;
	and.b32  	%r290, %r289, -268435456;
	or.b32  	%r291, %r290, %r279;
	shl.b32 	%r292, %r29, 20;
	and.b32  	%r293, %r292, -268435456;
	or.b32  	%r294, %r293, %r282;
	shl.b32 	%r295, %r37, 20;
	and.b32  	%r296, %r295, -268435456;
	or.b32  	%r297, %r296, %r285;
	st.global.u32 	[%rd5+32], %r288;
	st.global.u32 	[%rd5+36], %r291;
	st.global.u32 	[%rd5+40], %r294;
	st.global.u32 	[%rd5+44], %r297;
	shr.u32 	%r298, %r6, 12;
	and.b32  	%r299, %r298, 15;
	shr.u32 	%r300, %r14, 12;
	and.b32  	%r301, %r300, 15;
	shr.u32 	%r302, %r22, 12;
	and.b32  	%r303, %r302, 15;
	shr.u32 	%r304, %r30, 12;
	and.b32  	%r305, %r304, 15;
	shr.u32 	%r306, %r7, 8;
	and.b32  	%r307, %r306, 240;
	or.b32  	%r308, %r307, %r299;
	shr.u32 	%r309, %r15, 8;
	and.b32  	%r310, %r309, 240;
	or.b32  	%r311, %r310, %r301;
	shr.u32 	%r312, %r23, 8;
	and.b32  	%r313, %r312, 240;
	or.b32  	%r314, %r313, %r303;
	shr.u32 	%r315, %r31, 8;
	and.b32  	%r316, %r315, 240;
	or.b32  	%r317, %r316, %r305;
	shr.u32 	%r318, %r8, 4;
	and.b32  	%r319, %r318, 3840;
	or.b32  	%r320, %r319, %r308;
	shr.u32 	%r321, %r16, 4;
	and.b32  	%r322, %r321, 3840;
	or.b32  	%r323, %r322, %r311;
	shr.u32 	%r324, %r24, 4;
	and.b32  	%r325, %r324, 3840;
	or.b32  	%r326, %r325, %r314;
	shr.u32 	%r327, %r32, 4;
	and.b32  	%r328, %r327, 3840;
	or.b32  	%r329, %r328, %r317;
	and.b32  	%r330, %r9, 61440;
	and.b32  	%r331, %r17, 61440;
	and.b32  	%r332, %r25, 61440;
	and.b32  	%r333, %r33, 61440;
	or.b32  	%r334, %r330, %r320;
	or.b32  	%r335, %r331, %r323;
	or.b32  	%r336, %r332, %r326;
	or.b32  	%r337, %r333, %r329;
	shl.b32 	%r338, %r10, 4;
	and.b32  	%r339, %r338, 983040;
	or.b32  	%r340, %r339, %r334;
	shl.b32 	%r341, %r18, 4;
	and.b32  	%r342, %r341, 983040;
	or.b32  	%r343, %r342, %r335;
	shl.b32 	%r344, %r26, 4;
	and.b32  	%r345, %r344, 983040;
	or.b32  	%r346, %r345, %r336;
	shl.b32 	%r347, %r34, 4;
	and.b32  	%r348, %r347, 983040;
	or.b32  	%r349, %r348, %r337;
	shl.b32 	%r350, %r11, 8;
	and.b32  	%r351, %r350, 15728640;
	or.b32  	%r352, %r351, %r340;
	shl.b32 	%r353, %r19, 8;
	and.b32  	%r354, %r353, 15728640;
	or.b32  	%r355, %r354, %r343;
	shl.b32 	%r356, %r27, 8;
	and.b32  	%r357, %r356, 15728640;
	or.b32  	%r358, %r357, %r346;
	shl.b32 	%r359, %r35, 8;
	and.b32  	%r360, %r359, 15728640;
	or.b32  	%r361, %r360, %r349;
	shl.b32 	%r362, %r12, 12;
	and.b32  	%r363, %r362, 251658240;
	or.b32  	%r364, %r363, %r352;
	shl.b32 	%r365, %r20, 12;
	and.b32  	%r366, %r365, 251658240;
	or.b32  	%r367, %r366, %r355;
	shl.b32 	%r368, %r28, 12;
	and.b32  	%r369, %r368, 251658240;
	or.b32  	%r370, %r369, %r358;
	shl.b32 	%r371, %r36, 12;
	and.b32  	%r372, %r371, 251658240;
	or.b32  	%r373, %r372, %r361;
	shl.b32 	%r374, %r13, 16;
	and.b32  	%r375, %r374, -268435456;
	or.b32  	%r376, %r375, %r364;
	shl.b32 	%r377, %r21, 16;
	and.b32  	%r378, %r377, -268435456;
	or.b32  	%r379, %r378, %r367;
	shl.b32 	%r380, %r29, 16;
	and.b32  	%r381, %r380, -268435456;
	or.b32  	%r382, %r381, %r370;
	shl.b32 	%r383, %r37, 16;
	and.b32  	%r384, %r383, -268435456;
	or.b32  	%r385, %r384, %r373;
	st.global.u32 	[%rd5+48], %r376;
	st.global.u32 	[%rd5+52], %r379;
	st.global.u32 	[%rd5+56], %r382;
	st.global.u32 	[%rd5+60], %r385;
	shr.u32 	%r386, %r6, 16;
	and.b32  	%r387, %r386, 15;
	shr.u32 	%r388, %r14, 16;
	and.b32  	%r389, %r388, 15;
	shr.u32 	%r390, %r22, 16;
	and.b32  	%r391, %r390, 15;
	shr.u32 	%r392, %r30, 16;
	and.b32  	%r393, %r392, 15;
	shr.u32 	%r394, %r7, 12;
	and.b32  	%r395, %r394, 240;
	or.b32  	%r396, %r395, %r387;
	shr.u32 	%r397, %r15, 12;
	and.b32  	%r398, %r397, 240;
	or.b32  	%r399, %r398, %r389;
	shr.u32 	%r400, %r23, 12;
	and.b32  	%r401, %r400, 240;
	or.b32  	%r402, %r401, %r391;
	shr.u32 	%r403, %r31, 12;
	and.b32  	%r404, %r403, 240;
	or.b32  	%r405, %r404, %r393;
	shr.u32 	%r406, %r8, 8;
	and.b32  	%r407, %r406, 3840;
	or.b32  	%r408, %r407, %r396;
	shr.u32 	%r409, %r16, 8;
	and.b32  	%r410, %r409, 3840;
	or.b32  	%r411, %r410, %r399;
	shr.u32 	%r412, %r24, 8;
	and.b32  	%r413, %r412, 3840;
	or.b32  	%r414, %r413, %r402;
	shr.u32 	%r415, %r32, 8;
	and.b32  	%r416, %r415, 3840;
	or.b32  	%r417, %r416, %r405;
	shr.u32 	%r418, %r9, 4;
	and.b32  	%r419, %r418, 61440;
	or.b32  	%r420, %r419, %r408;
	shr.u32 	%r421, %r17, 4;
	and.b32  	%r422, %r421, 61440;
	or.b32  	%r423, %r422, %r411;
	shr.u32 	%r424, %r25, 4;
	and.b32  	%r425, %r424, 61440;
	or.b32  	%r426, %r425, %r414;
	shr.u32 	%r427, %r33, 4;
	and.b32  	%r428, %r427, 61440;
	or.b32  	%r429, %r428, %r417;
	and.b32  	%r430, %r10, 983040;
	and.b32  	%r431, %r18, 983040;
	and.b32  	%r432, %r26, 983040;
	and.b32  	%r433, %r34, 983040;
	or.b32  	%r434, %r430, %r420;
	or.b32  	%r435, %r431, %r423;
	or.b32  	%r436, %r432, %r426;
	or.b32  	%r437, %r433, %r429;
	shl.b32 	%r438, %r11, 4;
	and.b32  	%r439, %r438, 15728640;
	or.b32  	%r440, %r439, %r434;
	shl.b32 	%r441, %r19, 4;
	and.b32  	%r442, %r441, 15728640;
	or.b32  	%r443, %r442, %r435;
	shl.b32 	%r444, %r27, 4;
	and.b32  	%r445, %r444, 15728640;
	or.b32  	%r446, %r445, %r436;
	shl.b32 	%r447, %r35, 4;
	and.b32  	%r448, %r447, 15728640;
	or.b32  	%r449, %r448, %r437;
	shl.b32 	%r450, %r12, 8;
	and.b32  	%r451, %r450, 251658240;
	or.b32  	%r452, %r451, %r440;
	shl.b32 	%r453, %r20, 8;
	and.b32  	%r454, %r453, 251658240;
	or.b32  	%r455, %r454, %r443;
	shl.b32 	%r456, %r28, 8;
	and.b32  	%r457, %r456, 251658240;
	or.b32  	%r458, %r457, %r446;
	shl.b32 	%r459, %r36, 8;
	and.b32  	%r460, %r459, 251658240;
	or.b32  	%r461, %r460, %r449;
	shl.b32 	%r462, %r13, 12;
	and.b32  	%r463, %r462, -268435456;
	or.b32  	%r464, %r463, %r452;
	shl.b32 	%r465, %r21, 12;
	and.b32  	%r466, %r465, -268435456;
	or.b32  	%r467, %r466, %r455;
	shl.b32 	%r468, %r29, 12;
	and.b32  	%r469, %r468, -268435456;
	or.b32  	%r470, %r469, %r458;
	shl.b32 	%r471, %r37, 12;
	and.b32  	%r472, %r471, -268435456;
	or.b32  	%r473, %r472, %r461;
	st.global.u32 	[%rd5+64], %r464;
	st.global.u32 	[%rd5+68], %r467;
	st.global.u32 	[%rd5+72], %r470;
	st.global.u32 	[%rd5+76], %r473;
	shr.u32 	%r474, %r6, 20;
	and.b32  	%r475, %r474, 15;
	shr.u32 	%r476, %r14, 20;
	and.b32  	%r477, %r476, 15;
	shr.u32 	%r478, %r22, 20;
	and.b32  	%r479, %r478, 15;
	shr.u32 	%r480, %r30, 20;
	and.b32  	%r481, %r480, 15;
	shr.u32 	%r482, %r7, 16;
	and.b32  	%r483, %r482, 240;
	or.b32  	%r484, %r483, %r475;
	shr.u32 	%r485, %r15, 16;
	and.b32  	%r486, %r485, 240;
	or.b32  	%r487, %r486, %r477;
	shr.u32 	%r488, %r23, 16;
	and.b32  	%r489, %r488, 240;
	or.b32  	%r490, %r489, %r479;
	shr.u32 	%r491, %r31, 16;
	and.b32  	%r492, %r491, 240;
	or.b32  	%r493, %r492, %r481;
	shr.u32 	%r494, %r8, 12;
	and.b32  	%r495, %r494, 3840;
	or.b32  	%r496, %r495, %r484;
	shr.u32 	%r497, %r16, 12;
	and.b32  	%r498, %r497, 3840;
	or.b32  	%r499, %r498, %r487;
	shr.u32 	%r500, %r24, 12;
	and.b32  	%r501, %r500, 3840;
	or.b32  	%r502, %r501, %r490;
	shr.u32 	%r503, %r32, 12;
	and.b32  	%r504, %r503, 3840;
	or.b32  	%r505, %r504, %r493;
	shr.u32 	%r506, %r9, 8;
	and.b32  	%r507, %r506, 61440;
	or.b32  	%r508, %r507, %r496;
	shr.u32 	%r509, %r17, 8;
	and.b32  	%r510, %r509, 61440;
	or.b32  	%r511, %r510, %r499;
	shr.u32 	%r512, %r25, 8;
	and.b32  	%r513, %r512, 61440;
	or.b32  	%r514, %r513, %r502;
	shr.u32 	%r515, %r33, 8;
	and.b32  	%r516, %r515, 61440;
	or.b32  	%r517, %r516, %r505;
	shr.u32 	%r518, %r10, 4;
	and.b32  	%r519, %r518, 983040;
	or.b32  	%r520, %r519, %r508;
	shr.u32 	%r521, %r18, 4;
	and.b32  	%r522, %r521, 983040;
	or.b32  	%r523, %r522, %r511;
	shr.u32 	%r524, %r26, 4;
	and.b32  	%r525, %r524, 983040;
	or.b32  	%r526, %r525, %r514;
	shr.u32 	%r527, %r34, 4;
	and.b32  	%r528, %r527, 983040;
	or.b32  	%r529, %r528, %r517;
	and.b32  	%r530, %r11, 15728640;
	and.b32  	%r531, %r19, 15728640;
	and.b32  	%r532, %r27, 15728640;
	and.b32  	%r533, %r35, 15728640;
	or.b32  	%r534, %r530, %r520;
	or.b32  	%r535, %r531, %r523;
	or.b32  	%r536, %r532, %r526;
	or.b32  	%r537, %r533, %r529;
	shl.b32 	%r538, %r12, 4;
	and.b32  	%r539, %r538, 251658240;
	or.b32  	%r540, %r539, %r534;
	shl.b32 	%r541, %r20, 4;
	and.b32  	%r542, %r541, 251658240;
	or.b32  	%r543, %r542, %r535;
	shl.b32 	%r544, %r28, 4;
	and.b32  	%r545, %r544, 251658240;
	or.b32  	%r546, %r545, %r536;
	shl.b32 	%r547, %r36, 4;
	and.b32  	%r548, %r547, 251658240;
	or.b32  	%r549, %r548, %r537;
	shl.b32 	%r550, %r13, 8;
	and.b32  	%r551, %r550, -268435456;
	or.b32  	%r552, %r551, %r540;
	shl.b32 	%r553, %r21, 8;
	and.b32  	%r554, %r553, -268435456;
	or.b32  	%r555, %r554, %r543;
	shl.b32 	%r556, %r29, 8;
	and.b32  	%r557, %r556, -268435456;
	or.b32  	%r558, %r557, %r546;
	shl.b32 	%r559, %r37, 8;
	and.b32  	%r560, %r559, -268435456;
	or.b32  	%r561, %r560, %r549;
	st.global.u32 	[%rd5+80], %r552;
	st.global.u32 	[%rd5+84], %r555;
	st.global.u32 	[%rd5+88], %r558;
	st.global.u32 	[%rd5+92], %r561;
	shr.u32 	%r562, %r6, 24;
	and.b32  	%r563, %r562, 15;
	shr.u32 	%r564, %r14, 24;
	and.b32  	%r565, %r564, 15;
	shr.u32 	%r566, %r22, 24;
	and.b32  	%r567, %r566, 15;
	shr.u32 	%r568, %r30, 24;
	and.b32  	%r569, %r568, 15;
	shr.u32 	%r570, %r7, 20;
	and.b32  	%r571, %r570, 240;
	or.b32  	%r572, %r571, %r563;
	shr.u32 	%r573, %r15, 20;
	and.b32  	%r574, %r573, 240;
	or.b32  	%r575, %r574, %r565;
	shr.u32 	%r576, %r23, 20;
	and.b32  	%r577, %r576, 240;
	or.b32  	%r578, %r577, %r567;
	shr.u32 	%r579, %r31, 20;
	and.b32  	%r580, %r579, 240;
	or.b32  	%r581, %r580, %r569;
	shr.u32 	%r582, %r8, 16;
	and.b32  	%r583, %r582, 3840;
	or.b32  	%r584, %r583, %r572;
	shr.u32 	%r585, %r16, 16;
	and.b32  	%r586, %r585, 3840;
	or.b32  	%r587, %r586, %r575;
	shr.u32 	%r588, %r24, 16;
	and.b32  	%r589, %r588, 3840;
	or.b32  	%r590, %r589, %r578;
	shr.u32 	%r591, %r32, 16;
	and.b32  	%r592, %r591, 3840;
	or.b32  	%r593, %r592, %r581;
	shr.u32 	%r594, %r9, 12;
	and.b32  	%r595, %r594, 61440;
	or.b32  	%r596, %r595, %r584;
	shr.u32 	%r597, %r17, 12;
	and.b32  	%r598, %r597, 61440;
	or.b32  	%r599, %r598, %r587;
	shr.u32 	%r600, %r25, 12;
	and.b32  	%r601, %r600, 61440;
	or.b32  	%r602, %r601, %r590;
	shr.u32 	%r603, %r33, 12;
	and.b32  	%r604, %r603, 61440;
	or.b32  	%r605, %r604, %r593;
	shr.u32 	%r606, %r10, 8;
	and.b32  	%r607, %r606, 983040;
	or.b32  	%r608, %r607, %r596;
	shr.u32 	%r609, %r18, 8;
	and.b32  	%r610, %r609, 983040;
	or.b32  	%r611, %r610, %r599;
	shr.u32 	%r612, %r26, 8;
	and.b32  	%r613, %r612, 983040;
	or.b32  	%r614, %r613, %r602;
	shr.u32 	%r615, %r34, 8;
	and.b32  	%r616, %r615, 983040;
	or.b32  	%r617, %r616, %r605;
	shr.u32 	%r618, %r11, 4;
	and.b32  	%r619, %r618, 15728640;
	or.b32  	%r620, %r619, %r608;
	shr.u32 	%r621, %r19, 4;
	and.b32  	%r622, %r621, 15728640;
	or.b32  	%r623, %r622, %r611;
	shr.u32 	%r624, %r27, 4;
	and.b32  	%r625, %r624, 15728640;
	or.b32  	%r626, %r625, %r614;
	shr.u32 	%r627, %r35, 4;
	and.b32  	%r628, %r627, 15728640;
	or.b32  	%r629, %r628, %r617;
	and.b32  	%r630, %r12, 251658240;
	and.b32  	%r631, %r20, 251658240;
	and.b32  	%r632, %r28, 251658240;
	and.b32  	%r633, %r36, 251658240;
	or.b32  	%r634, %r630, %r620;
	or.b32  	%r635, %r631, %r623;
	or.b32  	%r636, %r632, %r626;
	or.b32  	%r637, %r633, %r629;
	shl.b32 	%r638, %r13, 4;
	and.b32  	%r639, %r638, -268435456;
	or.b32  	%r640, %r639, %r634;
	shl.b32 	%r641, %r21, 4;
	and.b32  	%r642, %r641, -268435456;
	or.b32  	%r643, %r642, %r635;
	shl.b32 	%r644, %r29, 4;
	and.b32  	%r645, %r644, -268435456;
	or.b32  	%r646, %r645, %r636;
	shl.b32 	%r647, %r37, 4;
	and.b32  	%r648, %r647, -268435456;
	or.b32  	%r649, %r648, %r637;
	st.global.u32 	[%rd5+96], %r640;
	st.global.u32 	[%rd5+100], %r643;
	st.global.u32 	[%rd5+104], %r646;
	st.global.u32 	[%rd5+108], %r649;
	shr.u32 	%r650, %r6, 28;
	shr.u32 	%r651, %r14, 28;
	shr.u32 	%r652, %r22, 28;
	shr.u32 	%r653, %r30, 28;
	shr.u32 	%r654, %r7, 24;
	and.b32  	%r655, %r654, 240;
	or.b32  	%r656, %r655, %r650;
	shr.u32 	%r657, %r15, 24;
	and.b32  	%r658, %r657, 240;
	or.b32  	%r659, %r658, %r651;
	shr.u32 	%r660, %r23, 24;
	and.b32  	%r661, %r660, 240;
	or.b32  	%r662, %r661, %r652;
	shr.u32 	%r663, %r31, 24;
	and.b32  	%r664, %r663, 240;
	or.b32  	%r665, %r664, %r653;
	shr.u32 	%r666, %r8, 20;
	and.b32  	%r667, %r666, 3840;
	or.b32  	%r668, %r667, %r656;
	shr.u32 	%r669, %r16, 20;
	and.b32  	%r670, %r669, 3840;
	or.b32  	%r671, %r670, %r659;
	shr.u32 	%r672, %r24, 20;
	and.b32  	%r673, %r672, 3840;
	or.b32  	%r674, %r673, %r662;
	shr.u32 	%r675, %r32, 20;
	and.b32  	%r676, %r675, 3840;
	or.b32  	%r677, %r676, %r665;
	shr.u32 	%r678, %r9, 16;
	and.b32  	%r679, %r678, 61440;
	or.b32  	%r680, %r679, %r668;
	shr.u32 	%r681, %r17, 16;
	and.b32  	%r682, %r681, 61440;
	or.b32  	%r683, %r682, %r671;
	shr.u32 	%r684, %r25, 16;
	and.b32  	%r685, %r684, 61440;
	or.b32  	%r686, %r685, %r674;
	shr.u32 	%r687, %r33, 16;
	and.b32  	%r688, %r687, 61440;
	or.b32  	%r689, %r688, %r677;
	shr.u32 	%r690, %r10, 12;
	and.b32  	%r691, %r690, 983040;
	or.b32  	%r692, %r691, %r680;
	shr.u32 	%r693, %r18, 12;
	and.b32  	%r694, %r693, 983040;
	or.b32  	%r695, %r694, %r683;
	shr.u32 	%r696, %r26, 12;
	and.b32  	%r697, %r696, 983040;
	or.b32  	%r698, %r697, %r686;
	shr.u32 	%r699, %r34, 12;
	and.b32  	%r700, %r699, 983040;
	or.b32  	%r701, %r700, %r689;
	shr.u32 	%r702, %r11, 8;
	and.b32  	%r703, %r702, 15728640;
	or.b32  	%r704, %r703, %r692;
	shr.u32 	%r705, %r19, 8;
	and.b32  	%r706, %r705, 15728640;
	or.b32  	%r707, %r706, %r695;
	shr.u32 	%r708, %r27, 8;
	and.b32  	%r709, %r708, 15728640;
	or.b32  	%r710, %r709, %r698;
	shr.u32 	%r711, %r35, 8;
	and.b32  	%r712, %r711, 15728640;
	or.b32  	%r713, %r712, %r701;
	shr.u32 	%r714, %r12, 4;
	and.b32  	%r715, %r714, 251658240;
	or.b32  	%r716, %r715, %r704;
	shr.u32 	%r717, %r20, 4;
	and.b32  	%r718, %r717, 251658240;
	or.b32  	%r719, %r718, %r707;
	shr.u32 	%r720, %r28, 4;
	and.b32  	%r721, %r720, 251658240;
	or.b32  	%r722, %r721, %r710;
	shr.u32 	%r723, %r36, 4;
	and.b32  	%r724, %r723, 251658240;
	or.b32  	%r725, %r724, %r713;
	and.b32  	%r726, %r13, -268435456;
	and.b32  	%r727, %r21, -268435456;
	and.b32  	%r728, %r29, -268435456;
	and.b32  	%r729, %r37, -268435456;
	or.b32  	%r730, %r726, %r716;
	or.b32  	%r731, %r727, %r719;
	or.b32  	%r732, %r728, %r722;
	or.b32  	%r733, %r729, %r725;
	st.global.u32 	[%rd5+112], %r730;
	st.global.u32 	[%rd5+116], %r731;
	st.global.u32 	[%rd5+120], %r732;
	st.global.u32 	[%rd5+124], %r733;
	ret;

}
	// .globl	_Z22interleave_kernel_8bitPKjPj
.visible .entry _Z22interleave_kernel_8bitPKjPj(
	.param .u64 .ptr .align 1 _Z22interleave_kernel_8bitPKjPj_param_0,
	.param .u64 .ptr .align 1 _Z22interleave_kernel_8bitPKjPj_param_1
)
{
	.reg .b32 	%r<342>;
	.reg .b64 	%rd<8>;

	ld.param.u64 	%rd1, [_Z22interleave_kernel_8bitPKjPj_param_0];
	ld.param.u64 	%rd2, [_Z22interleave_kernel_8bitPKjPj_param_1];
	cvta.to.global.u64 	%rd3, %rd2;
	mov.u32 	%r1, %ctaid.x;
	mov.u32 	%r2, %ntid.x;
	mov.u32 	%r3, %tid.x;
	mad.lo.s32 	%r4, %r1, %r2, %r3;
	shl.b32 	%r5, %r4, 5;
	mul.wide.s32 	%rd4, %r5, 4;
	add.s64 	%rd5, %rd3, %rd4;
	cvta.to.global.u64 	%rd6, %rd1;
	add.s64 	%rd7, %rd6, %rd4;
	ld.global.nc.u32 	%r6, [%rd7];
	ld.global.nc.u32 	%r7, [%rd7+4];
	ld.global.nc.u32 	%r8, [%rd7+8];
	ld.global.nc.u32 	%r9, [%rd7+12];
	ld.global.nc.u32 	%r10, [%rd7+16];
	ld.global.nc.u32 	%r11, [%rd7+20];
	ld.global.nc.u32 	%r12, [%rd7+24];
	ld.global.nc.u32 	%r13, [%rd7+28];
	ld.global.nc.u32 	%r14, [%rd7+32];
	ld.global.nc.u32 	%r15, [%rd7+36];
	ld.global.nc.u32 	%r16, [%rd7+40];
	ld.global.nc.u32 	%r17, [%rd7+44];
	ld.global.nc.u32 	%r18, [%rd7+48];
	ld.global.nc.u32 	%r19, [%rd7+52];
	ld.global.nc.u32 	%r20, [%rd7+56];
	ld.global.nc.u32 	%r21, [%rd7+60];
	ld.global.nc.u32 	%r22, [%rd7+64];
	ld.global.nc.u32 	%r23, [%rd7+68];
	ld.global.nc.u32 	%r24, [%rd7+72];
	ld.global.nc.u32 	%r25, [%rd7+76];
	ld.global.nc.u32 	%r26, [%rd7+80];
	ld.global.nc.u32 	%r27, [%rd7+84];
	ld.global.nc.u32 	%r28, [%rd7+88];
	ld.global.nc.u32 	%r29, [%rd7+92];
	ld.global.nc.u32 	%r30, [%rd7+96];
	ld.global.nc.u32 	%r31, [%rd7+100];
	ld.global.nc.u32 	%r32, [%rd7+104];
	ld.global.nc.u32 	%r33, [%rd7+108];
	ld.global.nc.u32 	%r34, [%rd7+112];
	ld.global.nc.u32 	%r35, [%rd7+116];
	ld.global.nc.u32 	%r36, [%rd7+120];
	ld.global.nc.u32 	%r37, [%rd7+124];
	and.b32  	%r38, %r6, 255;
	and.b32  	%r39, %r10, 255;
	and.b32  	%r40, %r14, 255;
	and.b32  	%r41, %r18, 255;
	and.b32  	%r42, %r22, 255;
	and.b32  	%r43, %r26, 255;
	and.b32  	%r44, %r30, 255;
	and.b32  	%r45, %r34, 255;
	shl.b32 	%r46, %r7, 8;
	and.b32  	%r47, %r46, 65280;
	or.b32  	%r48, %r47, %r38;
	shl.b32 	%r49, %r11, 8;
	and.b32  	%r50, %r49, 65280;
	or.b32  	%r51, %r50, %r39;
	shl.b32 	%r52, %r15, 8;
	and.b32  	%r53, %r52, 65280;
	or.b32  	%r54, %r53, %r40;
	shl.b32 	%r55, %r19, 8;
	and.b32  	%r56, %r55, 65280;
	or.b32  	%r57, %r56, %r41;
	shl.b32 	%r58, %r23, 8;
	and.b32  	%r59, %r58, 65280;
	or.b32  	%r60, %r59, %r42;
	shl.b32 	%r61, %r27, 8;
	and.b32  	%r62, %r61, 65280;
	or.b32  	%r63, %r62, %r43;
	shl.b32 	%r64, %r31, 8;
	and.b32  	%r65, %r64, 65280;
	or.b32  	%r66, %r65, %r44;
	shl.b32 	%r67, %r35, 8;
	and.b32  	%r68, %r67, 65280;
	or.b32  	%r69, %r68, %r45;
	shl.b32 	%r70, %r8, 16;
	and.b32  	%r71, %r70, 16711680;
	or.b32  	%r72, %r71, %r48;
	shl.b32 	%r73, %r12, 16;
	and.b32  	%r74, %r73, 16711680;
	or.b32  	%r75, %r74, %r51;
	shl.b32 	%r76, %r16, 16;
	and.b32  	%r77, %r76, 16711680;
	or.b32  	%r78, %r77, %r54;
	shl.b32 	%r79, %r20, 16;
	and.b32  	%r80, %r79, 16711680;
	or.b32  	%r81, %r80, %r57;
	shl.b32 	%r82, %r24, 16;
	and.b32  	%r83, %r82, 16711680;
	or.b32  	%r84, %r83, %r60;
	shl.b32 	%r85, %r28, 16;
	and.b32  	%r86, %r85, 16711680;
	or.b32  	%r87, %r86, %r63;
	shl.b32 	%r88, %r32, 16;
	and.b32  	%r89, %r88, 16711680;
	or.b32  	%r90, %r89, %r66;
	shl.b32 	%r91, %r36, 16;
	and.b32  	%r92, %r91, 16711680;
	or.b32  	%r93, %r92, %r69;
	shl.b32 	%r94, %r9, 24;
	or.b32  	%r95, %r94, %r72;
	shl.b32 	%r96, %r13, 24;
	or.b32  	%r97, %r96, %r75;
	shl.b32 	%r98, %r17, 24;
	or.b32  	%r99, %r98, %r78;
	shl.b32 	%r100, %r21, 24;
	or.b32  	%r101, %r100, %r81;
	shl.b32 	%r102, %r25, 24;
	or.b32  	%r103, %r102, %r84;
	shl.b32 	%r104, %r29, 24;
	or.b32  	%r105, %r104, %r87;
	shl.b32 	%r106, %r33, 24;
	or.b32  	%r107, %r106, %r90;
	shl.b32 	%r108, %r37, 24;
	or.b32  	%r109, %r108, %r93;
	st.global.u32 	[%rd5], %r95;
	st.global.u32 	[%rd5+4], %r97;
	st.global.u32 	[%rd5+8], %r99;
	st.global.u32 	[%rd5+12], %r101;
	st.global.u32 	[%rd5+16], %r103;
	st.global.u32 	[%rd5+20], %r105;
	st.global.u32 	[%rd5+24], %r107;
	st.global.u32 	[%rd5+28], %r109;
	shr.u32 	%r110, %r6, 8;
	and.b32  	%r111, %r110, 255;
	shr.u32 	%r112, %r10, 8;
	and.b32  	%r113, %r112, 255;
	shr.u32 	%r114, %r14, 8;
	and.b32  	%r115, %r114, 255;
	shr.u32 	%r116, %r18, 8;
	and.b32  	%r117, %r116, 255;
	shr.u32 	%r118, %r22, 8;
	and.b32  	%r119, %r118, 255;
	shr.u32 	%r120, %r26, 8;
	and.b32  	%r121, %r120, 255;
	shr.u32 	%r122, %r30, 8;
	and.b32  	%r123, %r122, 255;
	shr.u32 	%r124, %r34, 8;
	and.b32  	%r125, %r124, 255;
	and.b32  	%r126, %r7, 65280;
	or.b32  	%r127, %r126, %r111;
	and.b32  	%r128, %r11, 65280;
	or.b32  	%r129, %r128, %r113;
	and.b32  	%r130, %r15, 65280;
	or.b32  	%r131, %r130, %r115;
	and.b32  	%r132, %r19, 65280;
	or.b32  	%r133, %r132, %r117;
	and.b32  	%r134, %r23, 65280;
	or.b32  	%r135, %r134, %r119;
	and.b32  	%r136, %r27, 65280;
	or.b32  	%r137, %r136, %r121;
	and.b32  	%r138, %r31, 65280;
	or.b32  	%r139, %r138, %r123;
	and.b32  	%r140, %r35, 65280;
	or.b32  	%r141, %r140, %r125;
	shl.b32 	%r142, %r8, 8;
	and.b32  	%r143, %r142, 16711680;
	or.b32  	%r144, %r143, %r127;
	shl.b32 	%r145, %r12, 8;
	and.b32  	%r146, %r145, 16711680;
	or.b32  	%r147, %r146, %r129;
	shl.b32 	%r148, %r16, 8;
	and.b32  	%r149, %r148, 16711680;
	or.b32  	%r150, %r149, %r131;
	shl.b32 	%r151, %r20, 8;
	and.b32  	%r152, %r151, 16711680;
	or.b32  	%r153, %r152, %r133;
	shl.b32 	%r154, %r24, 8;
	and.b32  	%r155, %r154, 16711680;
	or.b32  	%r156, %r155, %r135;
	shl.b32 	%r157, %r28, 8;
	and.b32  	%r158, %r157, 16711680;
	or.b32  	%r159, %r158, %r137;
	shl.b32 	%r160, %r32, 8;
	and.b32  	%r161, %r160, 16711680;
	or.b32  	%r162, %r161, %r139;
	shl.b32 	%r163, %r36, 8;
	and.b32  	%r164, %r163, 16711680;
	or.b32  	%r165, %r164, %r141;
	shl.b32 	%r166, %r9, 16;
	and.b32  	%r167, %r166, -16777216;
	or.b32  	%r168, %r167, %r144;
	shl.b32 	%r169, %r13, 16;
	and.b32  	%r170, %r169, -16777216;
	or.b32  	%r171, %r170, %r147;
	shl.b32 	%r172, %r17, 16;
	and.b32  	%r173, %r172, -16777216;
	or.b32  	%r174, %r173, %r150;
	shl.b32 	%r175, %r21, 16;
	and.b32  	%r176, %r175, -16777216;
	or.b32  	%r177, %r176, %r153;
	shl.b32 	%r178, %r25, 16;
	and.b32  	%r179, %r178, -16777216;
	or.b32  	%r180, %r179, %r156;
	shl.b32 	%r181, %r29, 16;
	and.b32  	%r182, %r181, -16777216;
	or.b32  	%r183, %r182, %r159;
	shl.b32 	%r184, %r33, 16;
	and.b32  	%r185, %r184, -16777216;
	or.b32  	%r186, %r185, %r162;
	shl.b32 	%r187, %r37, 16;
	and.b32  	%r188, %r187, -16777216;
	or.b32  	%r189, %r188, %r165;
	st.global.u32 	[%rd5+32], %r168;
	st.global.u32 	[%rd5+36], %r171;
	st.global.u32 	[%rd5+40], %r174;
	st.global.u32 	[%rd5+44], %r177;
	st.global.u32 	[%rd5+48], %r180;
	st.global.u32 	[%rd5+52], %r183;
	st.global.u32 	[%rd5+56], %r186;
	st.global.u32 	[%rd5+60], %r189;
	shr.u32 	%r190, %r6, 16;
	and.b32  	%r191, %r190, 255;
	shr.u32 	%r192, %r10, 16;
	and.b32  	%r193, %r192, 255;
	shr.u32 	%r194, %r14, 16;
	and.b32  	%r195, %r194, 255;
	shr.u32 	%r196, %r18, 16;
	and.b32  	%r197, %r196, 255;
	shr.u32 	%r198, %r22, 16;
	and.b32  	%r199, %r198, 255;
	shr.u32 	%r200, %r26, 16;
	and.b32  	%r201, %r200, 255;
	shr.u32 	%r202, %r30, 16;
	and.b32  	%r203, %r202, 255;
	shr.u32 	%r204, %r34, 16;
	and.b32  	%r205, %r204, 255;
	shr.u32 	%r206, %r7, 8;
	and.b32  	%r207, %r206, 65280;
	or.b32  	%r208, %r207, %r191;
	shr.u32 	%r209, %r11, 8;
	and.b32  	%r210, %r209, 65280;
	or.b32  	%r211, %r210, %r193;
	shr.u32 	%r212, %r15, 8;
	and.b32  	%r213, %r212, 65280;
	or.b32  	%r214, %r213, %r195;
	shr.u32 	%r215, %r19, 8;
	and.b32  	%r216, %r215, 65280;
	or.b32  	%r217, %r216, %r197;
	shr.u32 	%r218, %r23, 8;
	and.b32  	%r219, %r218, 65280;
	or.b32  	%r220, %r219, %r199;
	shr.u32 	%r221, %r27, 8;
	and.b32  	%r222, %r221, 65280;
	or.b32  	%r223, %r222, %r201;
	shr.u32 	%r224, %r31, 8;
	and.b32  	%r225, %r224, 65280;
	or.b32  	%r226, %r225, %r203;
	shr.u32 	%r227, %r35, 8;
	and.b32  	%r228, %r227, 65280;
	or.b32  	%r229, %r228, %r205;
	and.b32  	%r230, %r8, 16711680;
	or.b32  	%r231, %r230, %r208;
	and.b32  	%r232, %r12, 16711680;
	or.b32  	%r233, %r232, %r211;
	and.b32  	%r234, %r16, 16711680;
	or.b32  	%r235, %r234, %r214;
	and.b32  	%r236, %r20, 16711680;
	or.b32  	%r237, %r236, %r217;
	and.b32  	%r238, %r24, 16711680;
	or.b32  	%r239, %r238, %r220;
	and.b32  	%r240, %r28, 16711680;
	or.b32  	%r241, %r240, %r223;
	and.b32  	%r242, %r32, 16711680;
	or.b32  	%r243, %r242, %r226;
	and.b32  	%r244, %r36, 16711680;
	or.b32  	%r245, %r244, %r229;
	shl.b32 	%r246, %r9, 8;
	and.b32  	%r247, %r246, -16777216;
	or.b32  	%r248, %r247, %r231;
	shl.b32 	%r249, %r13, 8;
	and.b32  	%r250, %r249, -16777216;
	or.b32  	%r251, %r250, %r233;
	shl.b32 	%r252, %r17, 8;
	and.b32  	%r253, %r252, -16777216;
	or.b32  	%r254, %r253, %r235;
	shl.b32 	%r255, %r21, 8;
	and.b32  	%r256, %r255, -16777216;
	or.b32  	%r257, %r256, %r237;
	shl.b32 	%r258, %r25, 8;
	and.b32  	%r259, %r258, -16777216;
	or.b32  	%r260, %r259, %r239;
	shl.b32 	%r261, %r29, 8;
	and.b32  	%r262, %r261, -16777216;
	or.b32  	%r263, %r262, %r241;
	shl.b32 	%r264, %r33, 8;
	and.b32  	%r265, %r264, -16777216;
	or.b32  	%r266, %r265, %r243;
	shl.b32 	%r267, %r37, 8;
	and.b32  	%r268, %r267, -16777216;
	or.b32  	%r269, %r268, %r245;
	st.global.u32 	[%rd5+64], %r248;
	st.global.u32 	[%rd5+68], %r251;
	st.global.u32 	[%rd5+72], %r254;
	st.global.u32 	[%rd5+76], %r257;
	st.global.u32 	[%rd5+80], %r260;
	st.global.u32 	[%rd5+84], %r263;
	st.global.u32 	[%rd5+88], %r266;
	st.global.u32 	[%rd5+92], %r269;
	shr.u32 	%r270, %r6, 24;
	shr.u32 	%r271, %r10, 24;
	shr.u32 	%r272, %r14, 24;
	shr.u32 	%r273, %r18, 24;
	shr.u32 	%r274, %r22, 24;
	shr.u32 	%r275, %r26, 24;
	shr.u32 	%r276, %r30, 24;
	shr.u32 	%r277, %r34, 24;
	shr.u32 	%r278, %r7, 16;
	and.b32  	%r279, %r278, 65280;
	or.b32  	%r280, %r279, %r270;
	shr.u32 	%r281, %r11, 16;
	and.b32  	%r282, %r281, 65280;
	or.b32  	%r283, %r282, %r271;
	shr.u32 	%r284, %r15, 16;
	and.b32  	%r285, %r284, 65280;
	or.b32  	%r286, %r285, %r272;
	shr.u32 	%r287, %r19, 16;
	and.b32  	%r288, %r287, 65280;
	or.b32  	%r289, %r288, %r273;
	shr.u32 	%r290, %r23, 16;
	and.b32  	%r291, %r290, 65280;
	or.b32  	%r292, %r291, %r274;
	shr.u32 	%r293, %r27, 16;
	and.b32  	%r294, %r293, 65280;
	or.b32  	%r295, %r294, %r275;
	shr.u32 	%r296, %r31, 16;
	and.b32  	%r297, %r296, 65280;
	or.b32  	%r298, %r297, %r276;
	shr.u32 	%r299, %r35, 16;
	and.b32  	%r300, %r299, 65280;
	or.b32  	%r301, %r300, %r277;
	shr.u32 	%r302, %r8, 8;
	and.b32  	%r303, %r302, 16711680;
	or.b32  	%r304, %r303, %r280;
	shr.u32 	%r305, %r12, 8;
	and.b32  	%r306, %r305, 16711680;
	or.b32  	%r307, %r306, %r283;
	shr.u32 	%r308, %r16, 8;
	and.b32  	%r309, %r308, 16711680;
	or.b32  	%r310, %r309, %r286;
	shr.u32 	%r311, %r20, 8;
	and.b32  	%r312, %r311, 16711680;
	or.b32  	%r313, %r312, %r289;
	shr.u32 	%r314, %r24, 8;
	and.b32  	%r315, %r314, 16711680;
	or.b32  	%r316, %r315, %r292;
	shr.u32 	%r317, %r28, 8;
	and.b32  	%r318, %r317, 16711680;
	or.b32  	%r319, %r318, %r295;
	shr.u32 	%r320, %r32, 8;
	and.b32  	%r321, %r320, 16711680;
	or.b32  	%r322, %r321, %r298;
	shr.u32 	%r323, %r36, 8;
	and.b32  	%r324, %r323, 16711680;
	or.b32  	%r325, %r324, %r301;
	and.b32  	%r326, %r9, -16777216;
	or.b32  	%r327, %r326, %r304;
	and.b32  	%r328, %r13, -16777216;
	or.b32  	%r329, %r328, %r307;
	and.b32  	%r330, %r17, -16777216;
	or.b32  	%r331, %r330, %r310;
	and.b32  	%r332, %r21, -16777216;
	or.b32  	%r333, %r332, %r313;
	and.b32  	%r334, %r25, -16777216;
	or.b32  	%r335, %r334, %r316;
	and.b32  	%r336, %r29, -16777216;
	or.b32  	%r337, %r336, %r319;
	and.b32  	%r338, %r33, -16777216;
	or.b32  	%r339, %r338, %r322;
	and.b32  	%r340, %r37, -16777216;
	or.b32  	%r341, %r340, %r325;
	st.global.u32 	[%rd5+96], %r327;
	st.global.u32 	[%rd5+100], %r329;
	st.global.u32 	[%rd5+104], %r331;
	st.global.u32 	[%rd5+108], %r333;
	st.global.u32 	[%rd5+112], %r335;
	st.global.u32 	[%rd5+116], %r337;
	st.global.u32 	[%rd5+120], %r339;
	st.global.u32 	[%rd5+124], %r341;
	ret;

}


// ===== COMPILED SASS (sm_100) =====

	.target	sm_100

	.elftype	@"ET_EXEC"


//--------------------- .note.nv.tkinfo           --------------------------
	.section	.note.nv.tkinfo,"",@"SHT_NOTE"
	.sectionflags	@"SHF_NOTE_NV_TKINFO"
	.tkinfo
        /*0018*/ 	.word	0x00000002
        /*0030*/ 	.string	""
        /*0030*/ 	.string	"ptxas"
        /*0030*/ 	.string	"Cuda compilation tools, release 13.0, V13.0.88"
        /*0030*/ 	.string	"Build cuda_13.0.r13.0/compiler.36424714_0"
        /*0030*/ 	.string	"-arch sm_100 -m 64 "



//--------------------- .note.nv.cuinfo           --------------------------
	.section	.note.nv.cuinfo,"",@"SHT_NOTE"
	.sectionflags	@"SHF_NOTE_NV_CUINFO"
        /*0018*/ 	.short	0x0002
        /*001a*/ 	.short	0x0064
        /*001c*/ 	.short	0x0082
	.zero		2


//--------------------- .nv.info                  --------------------------
	.section	.nv.info,"",@"SHT_CUDA_INFO"
	.align	4


	//----- nvinfo : EIATTR_REGCOUNT
	.align		4
        /*0000*/ 	.byte	0x04, 0x2f
        /*0002*/ 	.short	(.L_1 - .L_0)
	.align		4
.L_0:
        /*0004*/ 	.word	index@(_Z22interleave_kernel_1bitPKjPj)
        /*0008*/ 	.word	0x00000028


	//----- nvinfo : EIATTR_FRAME_SIZE
	.align		4
.L_1:
        /*000c*/ 	.byte	0x04, 0x11
        /*000e*/ 	.short	(.L_3 - .L_2)
	.align		4
.L_2:
        /*0010*/ 	.word	index@(_Z22interleave_kernel_1bitPKjPj)
        /*0014*/ 	.word	0x00000000


	//----- nvinfo : EIATTR_REGCOUNT
	.align		4
.L_3:
        /*0018*/ 	.byte	0x04, 0x2f
        /*001a*/ 	.short	(.L_5 - .L_4)
	.align		4
.L_4:
        /*001c*/ 	.word	index@(_Z22interleave_kernel_2bitPKjPj)
        /*0020*/ 	.word	0x00000028


	//----- nvinfo : EIATTR_FRAME_SIZE
	.align		4
.L_5:
        /*0024*/ 	.byte	0x04, 0x11
        /*0026*/ 	.short	(.L_7 - .L_6)
	.align		4
.L_6:
        /*0028*/ 	.word	index@(_Z22interleave_kernel_2bitPKjPj)
        /*002c*/ 	.word	0x00000000


	//----- nvinfo : EIATTR_REGCOUNT
	.align		4
.L_7:
        /*0030*/ 	.byte	0x04, 0x2f
        /*0032*/ 	.short	(.L_9 - .L_8)
	.align		4
.L_8:
        /*0034*/ 	.word	index@(_Z22interleave_kernel_4bitPKjPj)
        /*0038*/ 	.word	0x00000020


	//----- nvinfo : EIATTR_FRAME_SIZE
	.align		4
.L_9:
        /*003c*/ 	.byte	0x04, 0x11
        /*003e*/ 	.short	(.L_11 - .L_10)
	.align		4
.L_10:
        /*0040*/ 	.word	index@(_Z22interleave_kernel_4bitPKjPj)
        /*0044*/ 	.word	0x00000000


	//----- nvinfo : EIATTR_REGCOUNT
	.align		4
.L_11:
        /*0048*/ 	.byte	0x04, 0x2f
        /*004a*/ 	.short	(.L_13 - .L_12)
	.align		4
.L_12:
        /*004c*/ 	.word	index@(_Z22interleave_kernel_8bitPKjPj)
        /*0050*/ 	.word	0x00000020


	//----- nvinfo : EIATTR_FRAME_SIZE
	.align		4
.L_13:
        /*0054*/ 	.byte	0x04, 0x11
        /*0056*/ 	.short	(.L_15 - .L_14)
	.align		4
.L_14:
        /*0058*/ 	.word	index@(_Z22interleave_kernel_8bitPKjPj)
        /*005c*/ 	.word	0x00000000


	//----- nvinfo : EIATTR_MIN_STACK_SIZE
	.align		4
.L_15:
        /*0060*/ 	.byte	0x04, 0x12
        /*0062*/ 	.short	(.L_17 - .L_16)
	.align		4
.L_16:
        /*0064*/ 	.word	index@(_Z22interleave_kernel_8bitPKjPj)
        /*0068*/ 	.word	0x00000000


	//----- nvinfo : EIATTR_MIN_STACK_SIZE
	.align		4
.L_17:
        /*006c*/ 	.byte	0x04, 0x12
        /*006e*/ 	.short	(.L_19 - .L_18)
	.align		4
.L_18:
        /*0070*/ 	.word	index@(_Z22interleave_kernel_4bitPKjPj)
        /*0074*/ 	.word	0x00000000


	//----- nvinfo : EIATTR_MIN_STACK_SIZE
	.align		4
.L_19:
        /*0078*/ 	.byte	0x04, 0x12
        /*007a*/ 	.short	(.L_21 - .L_20)
	.align		4
.L_20:
        /*007c*/ 	.word	index@(_Z22interleave_kernel_2bitPKjPj)
        /*0080*/ 	.word	0x00000000


	//----- nvinfo : EIATTR_MIN_STACK_SIZE
	.align		4
.L_21:
        /*0084*/ 	.byte	0x04, 0x12
        /*0086*/ 	.short	(.L_23 - .L_22)
	.align		4
.L_22:
        /*0088*/ 	.word	index@(_Z22interleave_kernel_1bitPKjPj)
        /*008c*/ 	.word	0x00000000
.L_23:


//--------------------- .nv.compat                --------------------------
	.section	.nv.compat,"",@"SHT_CUDA_COMPAT_INFO"
	.align	4
        /*0000*/ 	.byte	0x02, 0x09, 0x00, 0x00, 0x02, 0x02, 0x01, 0x00, 0x02, 0x05, 0x05, 0x00, 0x03, 0x07, 0x01, 0x01
        /*0010*/ 	.byte	0x02, 0x03, 0x00, 0x00, 0x02, 0x06, 0x01, 0x00, 0x04, 0x0b, 0x08, 0x00, 0x09, 0x00, 0x00, 0x00
        /*0020*/ 	.byte	0x00, 0x00, 0x00, 0x00


//--------------------- .nv.info._Z22interleave_kernel_8bitPKjPj --------------------------
	.section	.nv.info._Z22interleave_kernel_8bitPKjPj,"",@"SHT_CUDA_INFO"
	.sectionflags	@""
	.align	4


	//----- nvinfo : EIATTR_CUDA_API_VERSION
	.align		4
        /*0000*/ 	.byte	0x04, 0x37
        /*0002*/ 	.short	(.L_25 - .L_24)
.L_24:
        /*0004*/ 	.word	0x00000082


	//----- nvinfo : EIATTR_KPARAM_INFO
	.align		4
.L_25:
        /*0008*/ 	.byte	0x04, 0x17
        /*000a*/ 	.short	(.L_27 - .L_26)
.L_26:
        /*000c*/ 	.word	0x00000000
        /*0010*/ 	.short	0x0001
        /*0012*/ 	.short	0x0008
        /*0014*/ 	.byte	0x00, 0xf5, 0x21, 0x00


	//----- nvinfo : EIATTR_KPARAM_INFO
	.align		4
.L_27:
        /*0018*/ 	.byte	0x04, 0x17
        /*001a*/ 	.short	(.L_29 - .L_28)
.L_28:
        /*001c*/ 	.word	0x00000000
        /*0020*/ 	.short	0x0000
        /*0022*/ 	.short	0x0000
        /*0024*/ 	.byte	0x00, 0xf5, 0x21, 0x00


	//----- nvinfo : EIATTR_SPARSE_MMA_MASK
	.align		4
.L_29:
        /*0028*/ 	.byte	0x03, 0x50
        /*002a*/ 	.short	0x0000


	//----- nvinfo : EIATTR_MAXREG_COUNT
	.align		4
        /*002c*/ 	.byte	0x03, 0x1b
        /*002e*/ 	.short	0x00ff


	//----- nvinfo : EIATTR_MERCURY_ISA_VERSION
	.align		4
        /*0030*/ 	.byte	0x03, 0x5f
        /*0032*/ 	.short	0x0101


	//----- nvinfo : EIATTR_VRC_CTA_INIT_COUNT
	.align		4
        /*0034*/ 	.byte	0x02, 0x4a
	.zero		1
	.zero		1


	//----- nvinfo : EIATTR_EXIT_INSTR_OFFSETS
	.align		4
        /*0038*/ 	.byte	0x04, 0x1c
        /*003a*/ 	.short	(.L_31 - .L_30)


	//   ....[0]....
.L_30:
        /*003c*/ 	.word	0x00001230


	//----- nvinfo : EIATTR_CBANK_PARAM_SIZE
	.align		4
.L_31:
        /*0040*/ 	.byte	0x03, 0x19
        /*0042*/ 	.short	0x0010


	//----- nvinfo : EIATTR_PARAM_CBANK
	.align		4
        /*0044*/ 	.byte	0x04, 0x0a
        /*0046*/ 	.short	(.L_33 - .L_32)
	.align		4
.L_32:
        /*0048*/ 	.word	index@(.nv.constant0._Z22interleave_kernel_8bitPKjPj)
        /*004c*/ 	.short	0x0380
        /*004e*/ 	.short	0x0010


	//----- nvinfo : EIATTR_SW_WAR
	.align		4
.L_33:
        /*0050*/ 	.byte	0x04, 0x36
        /*0052*/ 	.short	(.L_35 - .L_34)
.L_34:
        /*0054*/ 	.word	0x00000008
.L_35:


//--------------------- .nv.info._Z22interleave_kernel_4bitPKjPj --------------------------
	.section	.nv.info._Z22interleave_kernel_4bitPKjPj,"",@"SHT_CUDA_INFO"
	.sectionflags	@""
	.align	4


	//----- nvinfo : EIATTR_CUDA_API_VERSION
	.align		4
        /*0000*/ 	.byte	0x04, 0x37
        /*0002*/ 	.short	(.L_37 - .L_36)
.L_36:
        /*0004*/ 	.word	0x00000082


	//----- nvinfo : EIATTR_KPARAM_INFO
	.align		4
.L_37:
        /*0008*/ 	.byte	0x04, 0x17
        /*000a*/ 	.short	(.L_39 - .L_38)
.L_38:
        /*000c*/ 	.word	0x00000000
        /*0010*/ 	.short	0x0001
        /*0012*/ 	.short	0x0008
        /*0014*/ 	.byte	0x00, 0xf5, 0x21, 0x00


	//----- nvinfo : EIATTR_KPARAM_INFO
	.align		4
.L_39:
        /*0018*/ 	.byte	0x04, 0x17
        /*001a*/ 	.short	(.L_41 - .L_40)
.L_40:
        /*001c*/ 	.word	0x00000000
        /*0020*/ 	.short	0x0000
        /*0022*/ 	.short	0x0000
        /*0024*/ 	.byte	0x00, 0xf5, 0x21, 0x00


	//----- nvinfo : EIATTR_SPARSE_MMA_MASK
	.align		4
.L_41:
        /*0028*/ 	.byte	0x03, 0x50
        /*002a*/ 	.short	0x0000


	//----- nvinfo : EIATTR_MAXREG_COUNT
	.align		4
        /*002c*/ 	.byte	0x03, 0x1b
        /*002e*/ 	.short	0x00ff


	//----- nvinfo : EIATTR_MERCURY_ISA_VERSION
	.align		4
        /*0030*/ 	.byte	0x03, 0x5f
        /*0032*/ 	.short	0x0101


	//----- nvinfo : EIATTR_VRC_CTA_INIT_COUNT
	.align		4
        /*0034*/ 	.byte	0x02, 0x4a
	.zero		1
	.zero		1


	//----- nvinfo : EIATTR_EXIT_INSTR_OFFSETS
	.align		4
        /*0038*/ 	.byte	0x04, 0x1c
        /*003a*/ 	.short	(.L_43 - .L_42)


	//   ....[0]....
.L_42:
        /*003c*/ 	.word	0x000022f0


	//----- nvinfo : EIATTR_CBANK_PARAM_SIZE
	.align		4
.L_43:
        /*0040*/ 	.byte	0x03, 0x19
        /*0042*/ 	.short	0x0010


	//----- nvinfo : EIATTR_PARAM_CBANK
	.align		4
        /*0044*/ 	.byte	0x04, 0x0a
        /*0046*/ 	.short	(.L_45 - .L_44)
	.align		4
.L_44:
        /*0048*/ 	.word	index@(.nv.constant0._Z22interleave_kernel_4bitPKjPj)
        /*004c*/ 	.short	0x0380
        /*004e*/ 	.short	0x0010


	//----- nvinfo : EIATTR_SW_WAR
	.align		4
.L_45:
        /*0050*/ 	.byte	0x04, 0x36
        /*0052*/ 	.short	(.L_47 - .L_46)
.L_46:
        /*0054*/ 	.word	0x00000008
.L_47:


//--------------------- .nv.info._Z22interleave_kernel_2bitPKjPj --------------------------
	.section	.nv.info._Z22interleave_kernel_2bitPKjPj,"",@"SHT_CUDA_INFO"
	.sectionflags	@""
	.align	4


	//----- nvinfo : EIATTR_CUDA_API_VERSION
	.align		4
        /*0000*/ 	.byte	0x04, 0x37
        /*0002*/ 	.short	(.L_49 - .L_48)
.L_48:
        /*0004*/ 	.word	0x00000082


	//----- nvinfo : EIATTR_KPARAM_INFO
	.align		4
.L_49:
        /*0008*/ 	.byte	0x04, 0x17
        /*000a*/ 	.short	(.L_51 - .L_50)
.L_50:
        /*000c*/ 	.word	0x00000000
        /*0010*/ 	.short	0x0001
        /*0012*/ 	.short	0x0008
        /*0014*/ 	.byte	0x00, 0xf5, 0x21, 0x00


	//----- nvinfo : EIATTR_KPARAM_INFO
	.align		4
.L_51:
        /*0018*/ 	.byte	0x04, 0x17
        /*001a*/ 	.short	(.L_53 - .L_52)
.L_52:
        /*001c*/ 	.word	0x00000000
        /*0020*/ 	.short	0x0000
        /*0022*/ 	.short	0x0000
        /*0024*/ 	.byte	0x00, 0xf5, 0x21, 0x00


	//----- nvinfo : EIATTR_SPARSE_MMA_MASK
	.align		4
.L_53:
        /*0028*/ 	.byte	0x03, 0x50
        /*002a*/ 	.short	0x0000


	//----- nvinfo : EIATTR_MAXREG_COUNT
	.align		4
        /*002c*/ 	.byte	0x03, 0x1b
        /*002e*/ 	.short	0x00ff


	//----- nvinfo : EIATTR_MERCURY_ISA_VERSION
	.align		4
        /*0030*/ 	.byte	0x03, 0x5f
        /*0032*/ 	.short	0x0101


	//----- nvinfo : EIATTR_VRC_CTA_INIT_COUNT
	.align		4
        /*0034*/ 	.byte	0x02, 0x4a
	.zero		1
	.zero		1


	//----- nvinfo : EIATTR_EXIT_INSTR_OFFSETS
	.align		4
        /*0038*/ 	.byte	0x04, 0x1c
        /*003a*/ 	.short	(.L_55 - .L_54)


	//   ....[0]....
.L_54:
        /*003c*/ 	.word	0x00004350


	//----- nvinfo : EIATTR_CBANK_PARAM_SIZE
	.align		4
.L_55:
        /*0040*/ 	.byte	0x03, 0x19
        /*0042*/ 	.short	0x0010


	//----- nvinfo : EIATTR_PARAM_CBANK
	.align		4
        /*0044*/ 	.byte	0x04, 0x0a
        /*0046*/ 	.short	(.L_57 - .L_56)
	.align		4
.L_56:
        /*0048*/ 	.word	index@(.nv.constant0._Z22interleave_kernel_2bitPKjPj)
        /*004c*/ 	.short	0x0380
        /*004e*/ 	.short	0x0010


	//----- nvinfo : EIATTR_SW_WAR
	.align		4
.L_57:
        /*0050*/ 	.byte	0x04, 0x36
        /*0052*/ 	.short	(.L_59 - .L_58)
.L_58:
        /*0054*/ 	.word	0x00000008
.L_59:


//--------------------- .nv.info._Z22interleave_kernel_1bitPKjPj --------------------------
	.section	.nv.info._Z22interleave_kernel_1bitPKjPj,"",@"SHT_CUDA_INFO"
	.sectionflags	@""
	.align	4


	//----- nvinfo : EIATTR_CUDA_API_VERSION
	.align		4
        /*0000*/ 	.byte	0x04, 0x37
        /*0002*/ 	.short	(.L_61 - .L_60)
.L_60:
        /*0004*/ 	.word	0x00000082


	//----- nvinfo : EIATTR_KPARAM_INFO
	.align		4
.L_61:
        /*0008*/ 	.byte	0x04, 0x17
        /*000a*/ 	.short	(.L_63 - .L_62)
.L_62:
        /*000c*/ 	.word	0x00000000
        /*0010*/ 	.short	0x0001
        /*0012*/ 	.short	0x0008
        /*0014*/ 	.byte	0x00, 0xf5, 0x21, 0x00


	//----- nvinfo : EIATTR_KPARAM_INFO
	.align		4
.L_63:
        /*0018*/ 	.byte	0x04, 0x17
        /*001a*/ 	.short	(.L_65 - .L_64)
.L_64:
        /*001c*/ 	.word	0x00000000
        /*0020*/ 	.short	0x0000
        /*0022*/ 	.short	0x0000
        /*0024*/ 	.byte	0x00, 0xf5, 0x21, 0x00


	//----- nvinfo : EIATTR_SPARSE_MMA_MASK
	.align		4
.L_65:
        /*0028*/ 	.byte	0x03, 0x50
        /*002a*/ 	.short	0x0000


	//----- nvinfo : EIATTR_MAXREG_COUNT
	.align		4
        /*002c*/ 	.byte	0x03, 0x1b
        /*002e*/ 	.short	0x00ff


	//----- nvinfo : EIATTR_MERCURY_ISA_VERSION
	.align		4
        /*0030*/ 	.byte	0x03, 0x5f
        /*0032*/ 	.short	0x0101


	//----- nvinfo : EIATTR_VRC_CTA_INIT_COUNT
	.align		4
        /*0034*/ 	.byte	0x02, 0x4a
	.zero		1
	.zero		1


	//----- nvinfo : EIATTR_EXIT_INSTR_OFFSETS
	.align		4
        /*0038*/ 	.byte	0x04, 0x1c
        /*003a*/ 	.short	(.L_67 - .L_66)


	//   ....[0]....
.L_66:
        /*003c*/ 	.word	0x00008380


	//----- nvinfo : EIATTR_CBANK_PARAM_SIZE
	.align		4
.L_67:
        /*0040*/ 	.byte	0x03, 0x19
        /*0042*/ 	.short	0x0010


	//----- nvinfo : EIATTR_PARAM_CBANK
	.align		4
        /*0044*/ 	.byte	0x04, 0x0a
        /*0046*/ 	.short	(.L_69 - .L_68)
	.align		4
.L_68:
        /*0048*/ 	.word	index@(.nv.constant0._Z22interleave_kernel_1bitPKjPj)
        /*004c*/ 	.short	0x0380
        /*004e*/ 	.short	0x0010


	//----- nvinfo : EIATTR_SW_WAR
	.align		4
.L_69:
        /*0050*/ 	.byte	0x04, 0x36
        /*0052*/ 	.short	(.L_71 - .L_70)
.L_70:
        /*0054*/ 	.word	0x00000008
.L_71:


//--------------------- .nv.callgraph             --------------------------
	.section	.nv.callgraph,"",@"SHT_CUDA_CALLGRAPH"
	.align	4
	.sectionentsize	8
	.align		4
        /*0000*/ 	.word	0x00000000
	.align		4
        /*0004*/ 	.word	0xffffffff
	.align		4
        /*0008*/ 	.word	0x00000000
	.align		4
        /*000c*/ 	.word	0xfffffffe
	.align		4
        /*0010*/ 	.word	0x00000000
	.align		4
        /*0014*/ 	.word	0xfffffffd
	.align		4
        /*0018*/ 	.word	0x00000000
	.align		4
        /*001c*/ 	.word	0xfffffffc


//--------------------- .text._Z22interleave_kernel_8bitPKjPj --------------------------
	.section	.text._Z22interleave_kernel_8bitPKjPj,"ax",@progbits
	.align	128
        .global         _Z22interleave_kernel_8bitPKjPj
        .type           _Z22interleave_kernel_8bitPKjPj,@function
        .size           _Z22interleave_kernel_8bitPKjPj,(.L_x_4 - _Z22interleave_kernel_8bitPKjPj)
        .other          _Z22interleave_kernel_8bitPKjPj,@"STO_CUDA_ENTRY STV_DEFAULT"
_Z22interleave_kernel_8bitPKjPj:
.text._Z22interleave_kernel_8bitPKjPj:
[----:B------:R-:W-:Y:S01]  /*0000*/  LDC R1, c[0x0][0x37c] ;  /* 0x0000df00ff017b82 */ /* 0x000fe20000000800 */
[----:B------:R-:W0:Y:S07]  /*0010*/  S2R R0, SR_TID.X ;  /* 0x0000000000007919 */ /* 0x000e2e0000002100 */
[----:B------:R-:W0:Y:S01]  /*0020*/  S2UR UR6, SR_CTAID.X ;  /* 0x00000000000679c3 */ /* 0x000e220000002500 */
[----:B------:R-:W1:Y:S07]  /*0030*/  LDCU.64 UR4, c[0x0][0x358] ;  /* 0x00006b00ff0477ac */ /* 0x000e6e0008000a00 */
[----:B------:R-:W0:Y:S08]  /*0040*/  LDC R11, c[0x0][0x360] ;  /* 0x0000d800ff0b7b82 */ /* 0x000e300000000800 */
[----:B------:R-:W2:Y:S08]  /*0050*/  LDC.64 R2, c[0x0][0x380] ;  /* 0x0000e000ff027b82 */ /* 0x000eb00000000a00 */
[----:B------:R-:W3:Y:S01]  /*0060*/  LDC.64 R4, c[0x0][0x388] ;  /* 0x0000e200ff047b82 */ /* 0x000ee20000000a00 */
[----:B0-----:R-:W-:-:S04]  /*0070*/  IMAD R11, R11, UR6, R0 ;  /* 0x000000060b0b7c24 */ /* 0x001fc8000f8e0200 */
[----:B------:R-:W-:-:S04]  /*0080*/  IMAD.SHL.U32 R11, R11, 0x20, RZ ;  /* 0x000000200b0b7824 */ /* 0x000fc800078e00ff */
[----:B--2---:R-:W-:-:S05]  /*0090*/  IMAD.WIDE R2, R11, 0x4, R2 ;  /* 0x000000040b027825 */ /* 0x004fca00078e0202 */
[----:B-1----:R-:W2:Y:S04]  /*00a0*/  LDG.E.CONSTANT R21, desc[UR4][R2.64+0x4] ;  /* 0x0000040402157981 */ /* 0x002ea8000c1e9900 */
[----:B------:R-:W4:Y:S04]  /*00b0*/  LDG.E.CONSTANT R20, desc[UR4][R2.64] ;  /* 0x0000000402147981 */ /* 0x000f28000c1e9900 */
[----:B------:R-:W5:Y:S04]  /*00c0*/  LDG.E.CONSTANT R10, desc[UR4][R2.64+0x8] ;  /* 0x00000804020a7981 */ /* 0x000f68000c1e9900 */
        /* <DEDUP_REMOVED lines=12> */
[----:B------:R-:W5:Y:S01]  /*0190*/  LDG.E.CONSTANT R6, desc[UR4][R2.64+0x30] ;  /* 0x0000300402067981 */ /* 0x000f62000c1e9900 */
[----:B---3--:R-:W-:Y:S01]  /*01a0*/  IMAD.WIDE R4, R11, 0x4, R4 ;  /* 0x000000040b047825 */ /* 0x008fe200078e0204 */
[----:B--2---:R-:W-:-:S02]  /*01b0*/  LOP3.LUT R23, R21, 0xff00, RZ, 0xc0, !PT ;  /* 0x0000ff0015177812 */ /* 0x004fc400078ec0ff */
[----:B----4-:R-:W-:Y:S02]  /*01c0*/  SHF.R.U32.HI R22, RZ, 0x8, R20 ;  /* 0x00000008ff167819 */ /* 0x010fe40000011614 */
[--C-:B------:R-:W-:Y:S02]  /*01d0*/  SHF.R.U32.HI R24, RZ, 0x8, R21.reuse ;  /* 0x00000008ff187819 */ /* 0x100fe40000011615 */
[----:B------:R-:W-:Y:S01]  /*01e0*/  LOP3.LUT R22, R23, 0xff, R22, 0xf8, !PT ;  /* 0x000000ff17167812 */ /* 0x000fe200078ef816 */
[----:B------:R-:W-:Y:S01]  /*01f0*/  IMAD.SHL.U32 R23, R21, 0x100, RZ ;  /* 0x0000010015177824 */ /* 0x000fe200078e00ff */
[----:B------:R-:W-:Y:S02]  /*0200*/  SHF.R.U32.HI R25, RZ, 0x10, R21 ;  /* 0x00000010ff197819 */ /* 0x000fe40000011615 */
[----:B------:R-:W-:Y:S02]  /*0210*/  LOP3.LUT R24, R24, 0xff00, RZ, 0xc0, !PT ;  /* 0x0000ff0018187812 */ /* 0x000fe400078ec0ff */
[----:B------:R-:W-:-:S02]  /*0220*/  SHF.R.U32.HI R21, RZ, 0x10, R20 ;  /* 0x00000010ff157819 */ /* 0x000fc40000011614 */
[----:B------:R-:W-:Y:S02]  /*0230*/  LOP3.LUT R23, R23, 0xff00, RZ, 0xc0, !PT ;  /* 0x0000ff0017177812 */ /* 0x000fe400078ec0ff */
[----:B------:R-:W-:Y:S02]  /*0240*/  LOP3.LUT R25, R25, 0xff00, RZ, 0xc0, !PT ;  /* 0x0000ff0019197812 */ /* 0x000fe400078ec0ff */
[----:B------:R-:W-:Y:S02]  /*0250*/  LOP3.LUT R21, R24, 0xff, R21, 0xf8, !PT ;  /* 0x000000ff18157812 */ /* 0x000fe400078ef815 */
[----:B------:R-:W-:Y:S01]  /*0260*/  LOP3.LUT R24, R23, 0xff, R20, 0xf8, !PT ;  /* 0x000000ff17187812 */ /* 0x000fe200078ef814 */
[----:B-----5:R-:W-:Y:S01]  /*0270*/  IMAD.SHL.U32 R23, R10, 0x100, RZ ;  /* 0x000001000a177824 */ /* 0x020fe200078e00ff */
[----:B------:R-:W-:Y:S01]  /*0280*/  LEA.HI R20, R20, R25, RZ, 0x8 ;  /* 0x0000001914147211 */ /* 0x000fe200078f40ff */
[----:B------:R-:W-:-:S03]  /*0290*/  IMAD.U32 R25, R10, 0x10000, RZ ;  /* 0x000100000a197824 */ /* 0x000fc600078e00ff */
[----:B------:R-:W-:Y:S02]  /*02a0*/  LOP3.LUT R23, R22, 0xff0000, R23, 0xf8, !PT ;  /* 0x00ff000016177812 */ /* 0x000fe400078ef817 */
[----:B------:R-:W-:Y:S01]  /*02b0*/  LOP3.LUT R22, R24, 0xff0000, R25, 0xf8, !PT ;  /* 0x00ff000018167812 */ /* 0x000fe200078ef819 */
[C---:B------:R-:W-:Y:S01]  /*02c0*/  IMAD.U32 R24, R19.reuse, 0x10000, RZ ;  /* 0x0001000013187824 */ /* 0x040fe200078e00ff */
[--C-:B------:R-:W-:Y:S01]  /*02d0*/  SHF.R.U32.HI R26, RZ, 0x8, R10.reuse ;  /* 0x00000008ff1a7819 */ /* 0x100fe2000001160a */
[----:B------:R-:W-:Y:S01]  /*02e0*/  IMAD.SHL.U32 R11, R19, 0x100, RZ ;  /* 0x00000100130b7824 */ /* 0x000fe200078e00ff */
[----:B------:R-:W-:Y:S02]  /*02f0*/  LOP3.LUT R10, R21, 0xff0000, R10, 0xf8, !PT ;  /* 0x00ff0000150a7812 */ /* 0x000fe400078ef80a */
[----:B------:R-:W-:Y:S02]  /*0300*/  LOP3.LUT R23, R23, 0xff000000, R24, 0xf8, !PT ;  /* 0xff00000017177812 */ /* 0x000fe400078ef818 */
[----:B------:R-:W-:Y:S01]  /*0310*/  LOP3.LUT R27, R10, 0xff000000, R11, 0xf8, !PT ;  /* 0xff0000000a1b7812 */ /* 0x000fe200078ef80b */
[----:B------:R-:W-:Y:S01]  /*0320*/  IMAD R21, R19, 0x1000000, R22 ;  /* 0x0100000013157824 */ /* 0x000fe200078e0216 */
[----:B------:R-:W-:-:S02]  /*0330*/  LOP3.LUT R25, R26, 0xff0000, RZ, 0xc0, !PT ;  /* 0x00ff00001a197812 */ /* 0x000fc400078ec0ff */
[----:B------:R-:W-:Y:S02]  /*0340*/  LOP3.LUT R11, R9, 0xff00, RZ, 0xc0, !PT ;  /* 0x0000ff00090b7812 */ /* 0x000fe400078ec0ff */
[----:B------:R-:W-:Y:S01]  /*0350*/  SHF.R.U32.HI R10, RZ, 0x8, R12 ;  /* 0x00000008ff0a7819 */ /* 0x000fe2000001160c */
[----:B------:R0:W-:Y:S01]  /*0360*/  STG.E desc[UR4][R4.64+0x20], R23 ;  /* 0x0000201704007986 */ /* 0x0001e2000c101904 */
[----:B------:R-:W-:Y:S02]  /*0370*/  LOP3.LUT R26, R19, 0xff000000, RZ, 0xc0, !PT ;  /* 0xff000000131a7812 */ /* 0x000fe400078ec0ff */
[----:B------:R-:W-:Y:S02]  /*0380*/  SHF.R.U32.HI R19, RZ, 0x8, R9 ;  /* 0x00000008ff137819 */ /* 0x000fe40000011609 */
[----:B------:R-:W-:Y:S02]  /*0390*/  LOP3.LUT R22, R11, 0xff, R10, 0xf8, !PT ;  /* 0x000000ff0b167812 */ /* 0x000fe400078ef80a */
[----:B------:R-:W-:Y:S01]  /*03a0*/  IADD3 R29, PT, PT, R26, R25, R20 ;  /* 0x000000191a1d7210 */ /* 0x000fe20007ffe014 */
[----:B------:R-:W2:Y:S01]  /*03b0*/  LDG.E.CONSTANT R11, desc[UR4][R2.64+0x44] ;  /* 0x00004404020b7981 */ /* 0x000ea2000c1e9900 */
[----:B------:R-:W-:Y:S01]  /*03c0*/  LOP3.LUT R25, R19, 0xff00, RZ, 0xc0, !PT ;  /* 0x0000ff0013197812 */ /* 0x000fe200078ec0ff */
[----:B0-----:R-:W-:-:S02]  /*03d0*/  IMAD.SHL.U32 R23, R13, 0x100, RZ ;  /* 0x000001000d177824 */ /* 0x001fc400078e00ff */
[----:B------:R-:W3:Y:S01]  /*03e0*/  LDG.E.CONSTANT R10, desc[UR4][R2.64+0x40] ;  /* 0x00004004020a7981 */ /* 0x000ee2000c1e9900 */
[----:B------:R-:W-:Y:S01]  /*03f0*/  IMAD.SHL.U32 R19, R9, 0x100, RZ ;  /* 0x0000010009137824 */ /* 0x000fe200078e00ff */
[----:B------:R-:W-:Y:S02]  /*0400*/  SHF.R.U32.HI R20, RZ, 0x10, R12 ;  /* 0x00000010ff147819 */ /* 0x000fe4000001160c */
[----:B------:R-:W-:Y:S01]  /*0410*/  LOP3.LUT R22, R22, 0xff0000, R23, 0xf8, !PT ;  /* 0x00ff000016167812 */ /* 0x000fe200078ef817 */
[----:B------:R-:W-:Y:S01]  /*0420*/  IMAD.U32 R23, R18, 0x10000, RZ ;  /* 0x0001000012177824 */ /* 0x000fe200078e00ff */
[----:B------:R-:W-:Y:S02]  /*0430*/  SHF.R.U32.HI R9, RZ, 0x10, R9 ;  /* 0x00000010ff097819 */ /* 0x000fe40000011609 */
[----:B------:R-:W-:Y:S02]  /*0440*/  LOP3.LUT R19, R19, 0xff00, RZ, 0xc0, !PT ;  /* 0x0000ff0013137812 */ /* 0x000fe400078ec0ff */
[----:B------:R-:W-:Y:S01]  /*0450*/  LOP3.LUT R20, R25, 0xff, R20, 0xf8, !PT ;  /* 0x000000ff19147812 */ /* 0x000fe200078ef814 */
[----:B------:R0:W-:Y:S01]  /*0460*/  STG.E desc[UR4][R4.64], R21 ;  /* 0x0000001504007986 */ /* 0x0001e2000c101904 */
[----:B------:R-:W-:Y:S01]  /*0470*/  LOP3.LUT R25, R22, 0xff000000, R23, 0xf8, !PT ;  /* 0xff00000016197812 */ /* 0x000fe200078ef817 */
[----:B------:R-:W-:Y:S01]  /*0480*/  IMAD.U32 R22, R13, 0x10000, RZ ;  /* 0x000100000d167824 */ /* 0x000fe200078e00ff */
[----:B------:R-:W-:-:S02]  /*0490*/  LOP3.LUT R19, R19, 0xff, R12, 0xf8, !PT ;  /* 0x000000ff13137812 */ /* 0x000fc400078ef80c */
[----:B------:R-:W-:Y:S02]  /*04a0*/  SHF.R.U32.HI R24, RZ, 0x8, R13 ;  /* 0x00000008ff187819 */ /* 0x000fe4000001160d */
[----:B------:R-:W-:Y:S02]  /*04b0*/  LOP3.LUT R23, R18, 0xff000000, RZ, 0xc0, !PT ;  /* 0xff00000012177812 */ /* 0x000fe400078ec0ff */
[----:B0-----:R-:W-:Y:S02]  /*04c0*/  LOP3.LUT R21, R9, 0xff00, RZ, 0xc0, !PT ;  /* 0x0000ff0009157812 */ /* 0x001fe400078ec0ff */
[----:B------:R-:W-:Y:S01]  /*04d0*/  LOP3.LUT R24, R24, 0xff0000, RZ, 0xc0, !PT ;  /* 0x00ff000018187812 */ /* 0x000fe200078ec0ff */
[----:B------:R-:W4:Y:S01]  /*04e0*/  LDG.E.CONSTANT R9, desc[UR4][R2.64+0x48] ;  /* 0x0000480402097981 */ /* 0x000f22000c1e9900 */
[----:B------:R-:W-:Y:S02]  /*04f0*/  LEA.HI R21, R12, R21, RZ, 0x8 ;  /* 0x000000150c157211 */ /* 0x000fe400078f40ff */
[----:B------:R-:W-:Y:S01]  /*0500*/  LOP3.LUT R19, R19, 0xff0000, R22, 0xf8, !PT ;  /* 0x00ff000013137812 */ /* 0x000fe200078ef816 */
[----:B------:R-:W5:Y:S01]  /*0510*/  LDG.E.CONSTANT R12, desc[UR4][R2.64+0x4c] ;  /* 0x00004c04020c7981 */ /* 0x000f62000c1e9900 */
[----:B------:R-:W-:-:S02]  /*0520*/  IADD3 R21, PT, PT, R23, R24, R21 ;  /* 0x0000001817157210 */ /* 0x000fc40007ffe015 */
[----:B------:R-:W-:Y:S01]  /*0530*/  SHF.R.U32.HI R22, RZ, 0x10, R16 ;  /* 0x00000010ff167819 */ /* 0x000fe20000011610 */
[----:B------:R-:W-:Y:S01]  /*0540*/  IMAD R23, R18, 0x1000000, R19 ;  /* 0x0100000012177824 */ /* 0x000fe200078e0213 */
[----:B------:R-:W-:Y:S01]  /*0550*/  LOP3.LUT R20, R20, 0xff0000, R13, 0xf8, !PT ;  /* 0x00ff000014147812 */ /* 0x000fe200078ef80d */
[----:B------:R-:W-:Y:S01]  /*0560*/  IMAD.SHL.U32 R19, R18, 0x100, RZ ;  /* 0x0000010012137824 */ /* 0x000fe200078e00ff */
[----:B------:R-:W-:Y:S01]  /*0570*/  SHF.R.U32.HI R24, RZ, 0x8, R14 ;  /* 0x00000008ff187819 */ /* 0x000fe2000001160e */
[----:B------:R0:W-:Y:S01]  /*0580*/  STG.E desc[UR4][R4.64+0x60], R29 ;  /* 0x0000601d04007986 */ /* 0x0001e2000c101904 */
[----:B------:R-:W-:-:S03]  /*0590*/  LOP3.LUT R22, R22, 0xff00, RZ, 0xc0, !PT ;  /* 0x0000ff0016167812 */ /* 0x000fc600078ec0ff */
[----:B------:R-:W5:Y:S01]  /*05a0*/  LDG.E.CONSTANT R13, desc[UR4][R2.64+0x54] ;  /* 0x00005404020d7981 */ /* 0x000f62000c1e9900 */
[----:B------:R-:W-:-:S03]  /*05b0*/  LEA.HI R22, R17, R22, RZ, 0x8 ;  /* 0x0000001611167211 */ /* 0x000fc600078f40ff */
[----:B------:R-:W5:Y:S01]  /*05c0*/  LDG.E.CONSTANT R18, desc[UR4][R2.64+0x50] ;  /* 0x0000500402127981 */ /* 0x000f62000c1e9900 */
[----:B0-----:R-:W-:Y:S02]  /*05d0*/  LOP3.LUT R29, R20, 0xff000000, R19, 0xf8, !PT ;  /* 0xff000000141d7812 */ /* 0x001fe400078ef813 */
[----:B------:R-:W-:Y:S02]  /*05e0*/  LOP3.LUT R20, R15, 0xff000000, RZ, 0xc0, !PT ;  /* 0xff0000000f147812 */ /* 0x000fe400078ec0ff */
[----:B------:R-:W-:Y:S01]  /*05f0*/  LOP3.LUT R19, R24, 0xff0000, RZ, 0xc0, !PT ;  /* 0x00ff000018137812 */ /* 0x000fe200078ec0ff */
[----:B------:R0:W-:Y:S01]  /*0600*/  STG.E desc[UR4][R4.64+0x24], R25 ;  /* 0x0000241904007986 */ /* 0x0001e2000c101904 */
[----:B------:R-:W-:-:S03]  /*0610*/  SHF.R.U32.HI R24, RZ, 0x8, R16 ;  /* 0x00000008ff187819 */ /* 0x000fc60000011610 */
[----:B------:R1:W-:Y:S01]  /*0620*/  STG.E desc[UR4][R4.64+0x40], R27 ;  /* 0x0000401b04007986 */ /* 0x0003e2000c101904 */
[----:B0-----:R-:W-:Y:S01]  /*0630*/  IADD3 R25, PT, PT, R20, R19, R22 ;  /* 0x0000001314197210 */ /* 0x001fe20007ffe016 */
[C---:B------:R-:W-:Y:S02]  /*0640*/  IMAD.SHL.U32 R22, R16.reuse, 0x100, RZ ;  /* 0x0000010010167824 */ /* 0x040fe400078e00ff */
[----:B------:R-:W5:Y:S01]  /*0650*/  LDG.E.CONSTANT R19, desc[UR4][R2.64+0x58] ;  /* 0x0000580402137981 */ /* 0x000f62000c1e9900 */
[----:B-1----:R-:W-:Y:S02]  /*0660*/  LOP3.LUT R27, R16, 0xff00, RZ, 0xc0, !PT ;  /* 0x0000ff00101b7812 */ /* 0x002fe400078ec0ff */
[----:B------:R-:W-:Y:S01]  /*0670*/  LOP3.LUT R22, R22, 0xff00, RZ, 0xc0, !PT ;  /* 0x0000ff0016167812 */ /* 0x000fe200078ec0ff */
[----:B------:R0:W-:Y:S01]  /*0680*/  STG.E desc[UR4][R4.64+0x64], R21 ;  /* 0x0000641504007986 */ /* 0x0001e2000c101904 */
[--C-:B------:R-:W-:Y:S02]  /*0690*/  SHF.R.U32.HI R16, RZ, 0x8, R17.reuse ;  /* 0x00000008ff107819 */ /* 0x100fe40000011611 */
[----:B------:R-:W-:Y:S01]  /*06a0*/  LOP3.LUT R24, R24, 0xff00, RZ, 0xc0, !PT ;  /* 0x0000ff0018187812 */ /* 0x000fe200078ec0ff */
[----:B------:R1:W-:Y:S01]  /*06b0*/  STG.E desc[UR4][R4.64+0x4], R23 ;  /* 0x0000041704007986 */ /* 0x0003e2000c101904 */
[----:B------:R-:W-:-:S02]  /*06c0*/  LOP3.LUT R22, R22, 0xff, R17, 0xf8, !PT ;  /* 0x000000ff16167812 */ /* 0x000fc400078ef811 */
[----:B------:R-:W-:Y:S01]  /*06d0*/  LOP3.LUT R16, R27, 0xff, R16, 0xf8, !PT ;  /* 0x000000ff1b107812 */ /* 0x000fe200078ef810 */
[----:B------:R-:W5:Y:S01]  /*06e0*/  LDG.E.CONSTANT R20, desc[UR4][R2.64+0x5c] ;  /* 0x00005c0402147981 */ /* 0x000f62000c1e9900 */
[----:B0-----:R-:W-:Y:S01]  /*06f0*/  SHF.R.U32.HI R21, RZ, 0x10, R17 ;  /* 0x00000010ff157819 */ /* 0x001fe20000011611 */
[C---:B------:R-:W-:Y:S02]  /*0700*/  IMAD.U32 R17, R14.reuse, 0x10000, RZ ;  /* 0x000100000e117824 */ /* 0x040fe400078e00ff */
[----:B-1----:R-:W-:Y:S01]  /*0710*/  IMAD.SHL.U32 R23, R14, 0x100, RZ ;  /* 0x000001000e177824 */ /* 0x002fe200078e00ff */
[----:B------:R-:W-:Y:S01]  /*0720*/  LOP3.LUT R21, R24, 0xff, R21, 0xf8, !PT ;  /* 0x000000ff18157812 */ /* 0x000fe200078ef815 */
[----:B------:R-:W-:Y:S01]  /*0730*/  IMAD.U32 R24, R15, 0x10000, RZ ;  /* 0x000100000f187824 */ /* 0x000fe200078e00ff */
[----:B------:R-:W-:Y:S02]  /*0740*/  LOP3.LUT R22, R22, 0xff0000, R17, 0xf8, !PT ;  /* 0x00ff000016167812 */ /* 0x000fe400078ef811 */
[----:B------:R-:W-:Y:S01]  /*0750*/  LOP3.LUT R23, R16, 0xff0000, R23, 0xf8, !PT ;  /* 0x00ff000010177812 */ /* 0x000fe200078ef817 */
[----:B------:R-:W5:Y:S01]  /*0760*/  LDG.E.CONSTANT R17, desc[UR4][R2.64+0x60] ;  /* 0x0000600402117981 */ /* 0x000f62000c1e9900 */
[----:B------:R-:W-:-:S03]  /*0770*/  LOP3.LUT R21, R21, 0xff0000, R14, 0xf8, !PT ;  /* 0x00ff000015157812 */ /* 0x000fc600078ef80e */
[----:B------:R-:W5:Y:S01]  /*0780*/  LDG.E.CONSTANT R16, desc[UR4][R2.64+0x64] ;  /* 0x0000640402107981 */ /* 0x000f62000c1e9900 */
[----:B------:R-:W-:-:S03]  /*0790*/  IMAD.SHL.U32 R14, R15, 0x100, RZ ;  /* 0x000001000f0e7824 */ /* 0x000fc600078e00ff */
[----:B------:R0:W-:Y:S01]  /*07a0*/  STG.E desc[UR4][R4.64+0x44], R29 ;  /* 0x0000441d04007986 */ /* 0x0001e2000c101904 */
[----:B------:R-:W-:Y:S01]  /*07b0*/  IMAD R27, R15, 0x1000000, R22 ;  /* 0x010000000f1b7824 */ /* 0x000fe200078e0216 */
[----:B------:R-:W-:Y:S02]  /*07c0*/  SHF.R.U32.HI R22, RZ, 0x8, R7 ;  /* 0x00000008ff167819 */ /* 0x000fe40000011607 */
[----:B------:R-:W-:Y:S02]  /*07d0*/  LOP3.LUT R15, R21, 0xff000000, R14, 0xf8, !PT ;  /* 0xff000000150f7812 */ /* 0x000fe400078ef80e */
[----:B------:R-:W5:Y:S01]  /*07e0*/  LDG.E.CONSTANT R14, desc[UR4][R2.64+0x68] ;  /* 0x00006804020e7981 */ /* 0x000f62000c1e9900 */
[----:B0-----:R-:W-:Y:S02]  /*07f0*/  LOP3.LUT R29, R23, 0xff000000, R24, 0xf8, !PT ;  /* 0xff000000171d7812 */ /* 0x001fe400078ef818 */
[----:B------:R-:W-:-:S04]  /*0800*/  SHF.R.U32.HI R23, RZ, 0x10, R0 ;  /* 0x00000010ff177819 */ /* 0x000fc80000011600 */
[----:B------:R-:W-:Y:S02]  /*0810*/  LOP3.LUT R23, R23, 0xff00, RZ, 0xc0, !PT ;  /* 0x0000ff0017177812 */ /* 0x000fe400078ec0ff */
[----:B------:R-:W-:Y:S01]  /*0820*/  LOP3.LUT R21, R8, 0xff000000, RZ, 0xc0, !PT ;  /* 0xff00000008157812 */ /* 0x000fe200078ec0ff */
[----:B------:R0:W-:Y:S01]  /*0830*/  STG.E desc[UR4][R4.64+0x28], R29 ;  /* 0x0000281d04007986 */ /* 0x0001e2000c101904 */
[----:B------:R-:W-:Y:S02]  /*0840*/  LOP3.LUT R22, R22, 0xff0000, RZ, 0xc0, !PT ;  /* 0x00ff000016167812 */ /* 0x000fe400078ec0ff */
[----:B------:R-:W-:Y:S01]  /*0850*/  LEA.HI R23, R6, R23, RZ, 0x8 ;  /* 0x0000001706177211 */ /* 0x000fe200078f40ff */
[----:B------:R-:W-:-:S03]  /*0860*/  IMAD.SHL.U32 R24, R0, 0x100, RZ ;  /* 0x0000010000187824 */ /* 0x000fc600078e00ff */
[----:B------:R-:W-:Y:S02]  /*0870*/  IADD3 R23, PT, PT, R21, R22, R23 ;  /* 0x0000001615177210 */ /* 0x000fe40007ffe017 */
[----:B------:R-:W5:Y:S01]  /*0880*/  LDG.E.CONSTANT R21, desc[UR4][R2.64+0x6c] ;  /* 0x00006c0402157981 */ /* 0x000f62000c1e9900 */
[----:B0-----:R-:W-:Y:S02]  /*0890*/  LOP3.LUT R29, R0, 0xff00, RZ, 0xc0, !PT ;  /* 0x0000ff00001d7812 */ /* 0x001fe400078ec0ff */
[----:B------:R-:W-:Y:S02]  /*08a0*/  SHF.R.U32.HI R0, RZ, 0x8, R0 ;  /* 0x00000008ff007819 */ /* 0x000fe40000011600 */
[--C-:B------:R-:W-:Y:S02]  /*08b0*/  SHF.R.U32.HI R26, RZ, 0x10, R6.reuse ;  /* 0x00000010ff1a7819 */ /* 0x100fe40000011606 */
[----:B------:R-:W-:Y:S02]  /*08c0*/  LOP3.LUT R0, R0, 0xff00, RZ, 0xc0, !PT ;  /* 0x0000ff0000007812 */ /* 0x000fe400078ec0ff */
[----:B------:R-:W-:-:S02]  /*08d0*/  SHF.R.U32.HI R22, RZ, 0x8, R6 ;  /* 0x00000008ff167819 */ /* 0x000fc40000011606 */
[----:B------:R-:W-:Y:S02]  /*08e0*/  LOP3.LUT R26, R0, 0xff, R26, 0xf8, !PT ;  /* 0x000000ff001a7812 */ /* 0x000fe400078ef81a */
[----:B------:R-:W5:Y:S01]  /*08f0*/  LDG.E.CONSTANT R0, desc[UR4][R2.64+0x74] ;  /* 0x0000740402007981 */ /* 0x000f62000c1e9900 */
[----:B------:R-:W-:Y:S02]  /*0900*/  LOP3.LUT R22, R29, 0xff, R22, 0xf8, !PT ;  /* 0x000000ff1d167812 */ /* 0x000fe400078ef816 */
[----:B------:R-:W-:Y:S01]  /*0910*/  LOP3.LUT R29, R24, 0xff00, RZ, 0xc0, !PT ;  /* 0x0000ff00181d7812 */ /* 0x000fe200078ec0ff */
[----:B------:R0:W-:Y:S03]  /*0920*/  STG.E desc[UR4][R4.64+0x68], R25 ;  /* 0x0000681904007986 */ /* 0x0001e6000c101904 */
[----:B------:R-:W-:Y:S02]  /*0930*/  LOP3.LUT R24, R29, 0xff, R6, 0xf8, !PT ;  /* 0x000000ff1d187812 */ /* 0x000fe400078ef806 */
[----:B------:R-:W5:Y:S01]  /*0940*/  LDG.E.CONSTANT R6, desc[UR4][R2.64+0x70] ;  /* 0x0000700402067981 */ /* 0x000f62000c1e9900 */
[----:B0-----:R-:W-:-:S03]  /*0950*/  IMAD.SHL.U32 R25, R7, 0x100, RZ ;  /* 0x0000010007197824 */ /* 0x001fc600078e00ff */
[----:B------:R0:W-:Y:S02]  /*0960*/  STG.E desc[UR4][R4.64+0x8], R27 ;  /* 0x0000081b04007986 */ /* 0x0001e4000c101904 */
[----:B------:R-:W-:Y:S02]  /*0970*/  LOP3.LUT R25, R22, 0xff0000, R25, 0xf8, !PT ;  /* 0x00ff000016197812 */ /* 0x000fe400078ef819 */
[----:B------:R-:W5:Y:S01]  /*0980*/  LDG.E.CONSTANT R22, desc[UR4][R2.64+0x78] ;  /* 0x0000780402167981 */ /* 0x000f62000c1e9900 */
[----:B0-----:R-:W-:-:S05]  /*0990*/  IMAD.U32 R27, R7, 0x10000, RZ ;  /* 0x00010000071b7824 */ /* 0x001fca00078e00ff */
[----:B------:R-:W-:Y:S02]  /*09a0*/  LOP3.LUT R27, R24, 0xff0000, R27, 0xf8, !PT ;  /* 0x00ff0000181b7812 */ /* 0x000fe400078ef81b */
[----:B------:R0:W5:Y:S01]  /*09b0*/  LDG.E.CONSTANT R24, desc[UR4][R2.64+0x7c] ;  /* 0x00007c0402187981 */ /* 0x000162000c1e9900 */
[----:B------:R-:W-:Y:S01]  /*09c0*/  LOP3.LUT R7, R26, 0xff0000, R7, 0xf8, !PT ;  /* 0x00ff00001a077812 */ /* 0x000fe200078ef807 */
[----:B------:R-:W-:-:S05]  /*09d0*/  IMAD.U32 R26, R8, 0x10000, RZ ;  /* 0x00010000081a7824 */ /* 0x000fca00078e00ff */
[----:B------:R-:W-:Y:S01]  /*09e0*/  LOP3.LUT R25, R25, 0xff000000, R26, 0xf8, !PT ;  /* 0xff00000019197812 */ /* 0x000fe200078ef81a */
[C---:B------:R-:W-:Y:S02]  /*09f0*/  IMAD.SHL.U32 R26, R8.reuse, 0x100, RZ ;  /* 0x00000100081a7824 */ /* 0x040fe400078e00ff */
[----:B------:R-:W-:-:S03]  /*0a00*/  IMAD R27, R8, 0x1000000, R27 ;  /* 0x01000000081b7824 */ /* 0x000fc600078e021b */
[----:B------:R-:W-:Y:S01]  /*0a10*/  LOP3.LUT R29, R7, 0xff000000, R26, 0xf8, !PT ;  /* 0xff000000071d7812 */ /* 0x000fe200078ef81a */
[----:B------:R1:W-:Y:S04]  /*0a20*/  STG.E desc[UR4][R4.64+0x48], R15 ;  /* 0x0000480f04007986 */ /* 0x0003e8000c101904 */
[----:B------:R5:W-:Y:S01]  /*0a30*/  STG.E desc[UR4][R4.64+0x6c], R23 ;  /* 0x00006c1704007986 */ /* 0x000be2000c101904 */
[--C-:B--2---:R-:W-:Y:S01]  /*0a40*/  SHF.R.U32.HI R7, RZ, 0x8, R11.reuse ;  /* 0x00000008ff077819 */ /* 0x104fe2000001160b */
[C---:B0-----:R-:W-:Y:S01]  /*0a50*/  IMAD.SHL.U32 R2, R11.reuse, 0x100, RZ ;  /* 0x000001000b027824 */ /* 0x041fe200078e00ff */
[----:B------:R-:W-:Y:S02]  /*0a60*/  LOP3.LUT R8, R11, 0xff00, RZ, 0xc0, !PT ;  /* 0x0000ff000b087812 */ /* 0x000fe400078ec0ff */
[----:B------:R-:W-:-:S02]  /*0a70*/  SHF.R.U32.HI R28, RZ, 0x10, R11 ;  /* 0x00000010ff1c7819 */ /* 0x000fc4000001160b */
[--C-:B---3--:R-:W-:Y:S02]  /*0a80*/  SHF.R.U32.HI R3, RZ, 0x8, R10.reuse ;  /* 0x00000008ff037819 */ /* 0x108fe4000001160a */
[----:B------:R-:W-:Y:S02]  /*0a90*/  SHF.R.U32.HI R11, RZ, 0x10, R10 ;  /* 0x00000010ff0b7819 */ /* 0x000fe4000001160a */
[----:B------:R-:W-:Y:S02]  /*0aa0*/  LOP3.LUT R26, R7, 0xff00, RZ, 0xc0, !PT ;  /* 0x0000ff00071a7812 */ /* 0x000fe400078ec0ff */
[----:B------:R-:W-:Y:S02]  /*0ab0*/  LOP3.LUT R7, R8, 0xff, R3, 0xf8, !PT ;  /* 0x000000ff08077812 */ /* 0x000fe400078ef803 */
[----:B------:R-:W-:Y:S02]  /*0ac0*/  LOP3.LUT R3, R2, 0xff00, RZ, 0xc0, !PT ;  /* 0x0000ff0002037812 */ /* 0x000fe400078ec0ff */
[----:B------:R-:W-:-:S02]  /*0ad0*/  LOP3.LUT R2, R26, 0xff, R11, 0xf8, !PT ;  /* 0x000000ff1a027812 */ /* 0x000fc400078ef80b */
[----:B-1----:R-:W-:Y:S02]  /*0ae0*/  LOP3.LUT R15, R28, 0xff00, RZ, 0xc0, !PT ;  /* 0x0000ff001c0f7812 */ /* 0x002fe400078ec0ff */
[----:B------:R-:W-:Y:S02]  /*0af0*/  LOP3.LUT R3, R3, 0xff, R10, 0xf8, !PT ;  /* 0x000000ff03037812 */ /* 0x000fe400078ef80a */
[----:B------:R-:W-:Y:S01]  /*0b00*/  LEA.HI R10, R10, R15, RZ, 0x8 ;  /* 0x0000000f0a0a7211 */ /* 0x000fe200078f40ff */
[C---:B----4-:R-:W-:Y:S02]  /*0b10*/  IMAD.SHL.U32 R26, R9.reuse, 0x100, RZ ;  /* 0x00000100091a7824 */ /* 0x050fe400078e00ff */
[----:B------:R-:W-:Y:S01]  /*0b20*/  IMAD.U32 R8, R9, 0x10000, RZ ;  /* 0x0001000009087824 */ /* 0x000fe200078e00ff */
[----:B------:R-:W-:Y:S02]  /*0b30*/  SHF.R.U32.HI R11, RZ, 0x8, R9 ;  /* 0x00000008ff0b7819 */ /* 0x000fe40000011609 */
[----:B------:R-:W-:Y:S01]  /*0b40*/  LOP3.LUT R7, R7, 0xff0000, R26, 0xf8, !PT ;  /* 0x00ff000007077812 */ /* 0x000fe200078ef81a */
[----:B-----5:R-:W-:Y:S01]  /*0b50*/  IMAD.U32 R26, R12, 0x10000, RZ ;  /* 0x000100000c1a7824 */ /* 0x020fe200078e00ff */
[----:B------:R-:W-:-:S02]  /*0b60*/  LOP3.LUT R3, R3, 0xff0000, R8, 0xf8, !PT ;  /* 0x00ff000003037812 */ /* 0x000fc400078ef808 */
[----:B------:R-:W-:Y:S01]  /*0b70*/  LOP3.LUT R2, R2, 0xff0000, R9, 0xf8, !PT ;  /* 0x00ff000002027812 */ /* 0x000fe200078ef809 */
[C---:B------:R-:W-:Y:S01]  /*0b80*/  IMAD.SHL.U32 R9, R12.reuse, 0x100, RZ ;  /* 0x000001000c097824 */ /* 0x040fe200078e00ff */
[C---:B------:R-:W-:Y:S02]  /*0b90*/  LOP3.LUT R8, R12.reuse, 0xff000000, RZ, 0xc0, !PT ;  /* 0xff0000000c087812 */ /* 0x040fe400078ec0ff */
[----:B------:R-:W-:Y:S02]  /*0ba0*/  LOP3.LUT R15, R11, 0xff0000, RZ, 0xc0, !PT ;  /* 0x00ff00000b0f7812 */ /* 0x000fe400078ec0ff */
[----:B------:R-:W-:Y:S01]  /*0bb0*/  LOP3.LUT R11, R7, 0xff000000, R26, 0xf8, !PT ;  /* 0xff000000070b7812 */ /* 0x000fe200078ef81a */
[----:B------:R-:W-:Y:S01]  /*0bc0*/  IMAD R7, R12, 0x1000000, R3 ;  /* 0x010000000c077824 */ /* 0x000fe200078e0203 */
[----:B------:R-:W-:Y:S02]  /*0bd0*/  IADD3 R23, PT, PT, R8, R15, R10 ;  /* 0x0000000f08177210 */ /* 0x000fe40007ffe00a */
[----:B------:R-:W-:-:S02]  /*0be0*/  LOP3.LUT R15, R2, 0xff000000, R9, 0xf8, !PT ;  /* 0xff000000020f7812 */ /* 0x000fc400078ef809 */
[----:B------:R-:W-:Y:S02]  /*0bf0*/  LOP3.LUT R3, R13, 0xff00, RZ, 0xc0, !PT ;  /* 0x0000ff000d037812 */ /* 0x000fe400078ec0ff */
[----:B------:R-:W-:-:S04]  /*0c00*/  SHF.R.U32.HI R2, RZ, 0x8, R18 ;  /* 0x00000008ff027819 */ /* 0x000fc80000011612 */
[----:B------:R-:W-:Y:S01]  /*0c10*/  LOP3.LUT R8, R3, 0xff, R2, 0xf8, !PT ;  /* 0x000000ff03087812 */ /* 0x000fe200078ef802 */
[----:B------:R-:W-:Y:S01]  /*0c20*/  IMAD.SHL.U32 R2, R13, 0x100, RZ ;  /* 0x000001000d027824 */ /* 0x000fe200078e00ff */
[----:B------:R-:W-:Y:S01]  /*0c30*/  SHF.R.U32.HI R3, RZ, 0x8, R13 ;  /* 0x00000008ff037819 */ /* 0x000fe2000001160d */
[----:B------:R0:W-:Y:S01]  /*0c40*/  STG.E desc[UR4][R4.64+0x30], R11 ;  /* 0x0000300b04007986 */ /* 0x0001e2000c101904 */
[----:B------:R-:W-:-:S03]  /*0c50*/  SHF.R.U32.HI R10, RZ, 0x10, R18 ;  /* 0x00000010ff0a7819 */ /* 0x000fc60000011612 */
[----:B------:R1:W-:Y:S01]  /*0c60*/  STG.E desc[UR4][R4.64+0x10], R7 ;  /* 0x0000100704007986 */ /* 0x0003e2000c101904 */
[----:B0-----:R-:W-:Y:S01]  /*0c70*/  LOP3.LUT R11, R3, 0xff00, RZ, 0xc0, !PT ;  /* 0x0000ff00030b7812 */ /* 0x001fe200078ec0ff */
[C---:B------:R-:W-:Y:S01]  /*0c80*/  IMAD.SHL.U32 R9, R19.reuse, 0x100, RZ ;  /* 0x0000010013097824 */ /* 0x040fe200078e00ff */
[----:B------:R-:W-:Y:S01]  /*0c90*/  LOP3.LUT R3, R2, 0xff00, RZ, 0xc0, !PT ;  /* 0x0000ff0002037812 */ /* 0x000fe200078ec0ff */
[----:B------:R-:W-:-:S03]  /*0ca0*/  IMAD.U32 R2, R19, 0x10000, RZ ;  /* 0x0001000013027824 */ /* 0x000fc600078e00ff */
[----:B------:R-:W-:Y:S02]  /*0cb0*/  LOP3.LUT R8, R8, 0xff0000, R9, 0xf8, !PT ;  /* 0x00ff000008087812 */ /* 0x000fe400078ef809 */
[----:B------:R-:W-:Y:S02]  /*0cc0*/  LOP3.LUT R3, R3, 0xff, R18, 0xf8, !PT ;  /* 0x000000ff03037812 */ /* 0x000fe400078ef812 */
[----:B------:R-:W-:Y:S02]  /*0cd0*/  SHF.R.U32.HI R9, RZ, 0x8, R19 ;  /* 0x00000008ff097819 */ /* 0x000fe40000011613 */
[----:B------:R-:W-:Y:S01]  /*0ce0*/  LOP3.LUT R3, R3, 0xff0000, R2, 0xf8, !PT ;  /* 0x00ff000003037812 */ /* 0x000fe200078ef802 */
[----:B-1----:R-:W-:Y:S01]  /*0cf0*/  IMAD.U32 R7, R20, 0x10000, RZ ;  /* 0x0001000014077824 */ /* 0x002fe200078e00ff */
[----:B------:R-:W-:Y:S02]  /*0d00*/  LOP3.LUT R12, R9, 0xff0000, RZ, 0xc0, !PT ;  /* 0x00ff0000090c7812 */ /* 0x000fe400078ec0ff */
[----:B------:R-:W-:-:S02]  /*0d10*/  LOP3.LUT R10, R11, 0xff, R10, 0xf8, !PT ;  /* 0x000000ff0b0a7812 */ /* 0x000fc400078ef80a */
[----:B------:R-:W-:Y:S01]  /*0d20*/  LOP3.LUT R11, R8, 0xff000000, R7, 0xf8, !PT ;  /* 0xff000000080b7812 */ /* 0x000fe200078ef807 */
[C---:B------:R-:W-:Y:S01]  /*0d30*/  IMAD R7, R20.reuse, 0x1000000, R3 ;  /* 0x0100000014077824 */ /* 0x040fe200078e0203 */
[----:B------:R-:W-:Y:S01]  /*0d40*/  SHF.R.U32.HI R13, RZ, 0x10, R13 ;  /* 0x00000010ff0d7819 */ /* 0x000fe2000001160d */
[----:B------:R-:W-:Y:S01]  /*0d50*/  IMAD.SHL.U32 R3, R20, 0x100, RZ ;  /* 0x0000010014037824 */ /* 0x000fe200078e00ff */
[----:B------:R-:W-:Y:S02]  /*0d60*/  SHF.R.U32.HI R2, RZ, 0x8, R17 ;  /* 0x00000008ff027819 */ /* 0x000fe40000011611 */
[C---:B------:R-:W-:Y:S02]  /*0d70*/  LOP3.LUT R9, R16.reuse, 0xff00, RZ, 0xc0, !PT ;  /* 0x0000ff0010097812 */ /* 0x040fe400078ec0ff */
[----:B------:R-:W-:Y:S02]  /*0d80*/  SHF.R.U32.HI R8, RZ, 0x8, R16 ;  /* 0x00000008ff087819 */ /* 0x000fe40000011610 */
[----:B------:R-:W-:Y:S01]  /*0d90*/  LOP3.LUT R9, R9, 0xff, R2, 0xf8, !PT ;  /* 0x000000ff09097812 */ /* 0x000fe200078ef802 */
[----:B------:R-:W-:Y:S01]  /*0da0*/  IMAD.SHL.U32 R2, R16, 0x100, RZ ;  /* 0x0000010010027824 */ /* 0x000fe200078e00ff */
[----:B------:R-:W-:Y:S01]  /*0db0*/  LOP3.LUT R10, R10, 0xff0000, R19, 0xf8, !PT ;  /* 0x00ff00000a0a7812 */ /* 0x000fe200078ef813 */
[----:B------:R0:W-:Y:S01]  /*0dc0*/  STG.E desc[UR4][R4.64+0x34], R11 ;  /* 0x0000340b04007986 */ /* 0x0001e2000c101904 */
[----:B------:R-:W-:-:S02]  /*0dd0*/  LOP3.LUT R13, R13, 0xff00, RZ, 0xc0, !PT ;  /* 0x0000ff000d0d7812 */ /* 0x000fc400078ec0ff */
[----:B------:R-:W-:Y:S01]  /*0de0*/  LOP3.LUT R2, R2, 0xff00, RZ, 0xc0, !PT ;  /* 0x0000ff0002027812 */ /* 0x000fe200078ec0ff */
[----:B------:R1:W-:Y:S01]  /*0df0*/  STG.E desc[UR4][R4.64+0x50], R15 ;  /* 0x0000500f04007986 */ /* 0x0003e2000c101904 */
[----:B------:R-:W-:Y:S02]  /*0e00*/  LOP3.LUT R3, R10, 0xff000000, R3, 0xf8, !PT ;  /* 0xff0000000a037812 */ /* 0x000fe400078ef803 */
[----:B------:R-:W-:Y:S01]  /*0e10*/  SHF.R.U32.HI R10, RZ, 0x10, R17 ;  /* 0x00000010ff0a7819 */ /* 0x000fe20000011611 */
[----:B------:R2:W-:Y:S01]  /*0e20*/  STG.E desc[UR4][R4.64+0x14], R7 ;  /* 0x0000140704007986 */ /* 0x0005e2000c101904 */
[----:B0-----:R-:W-:Y:S01]  /*0e30*/  LOP3.LUT R11, R8, 0xff00, RZ, 0xc0, !PT ;  /* 0x0000ff00080b7812 */ /* 0x001fe200078ec0ff */
[----:B------:R-:W-:Y:S01]  /*0e40*/  IMAD.SHL.U32 R8, R14, 0x100, RZ ;  /* 0x000001000e087824 */ /* 0x000fe200078e00ff */
[----:B------:R-:W-:Y:S02]  /*0e50*/  LEA.HI R13, R18, R13, RZ, 0x8 ;  /* 0x0000000d120d7211 */ /* 0x000fe400078f40ff */
[----:B-1----:R-:W-:-:S02]  /*0e60*/  LOP3.LUT R15, R20, 0xff000000, RZ, 0xc0, !PT ;  /* 0xff000000140f7812 */ /* 0x002fc400078ec0ff */
[----:B------:R-:W-:Y:S01]  /*0e70*/  LOP3.LUT R2, R2, 0xff, R17, 0xf8, !PT ;  /* 0x000000ff02027812 */ /* 0x000fe200078ef811 */
[----:B--2---:R-:W-:Y:S01]  /*0e80*/  IMAD.U32 R7, R14, 0x10000, RZ ;  /* 0x000100000e077824 */ /* 0x004fe200078e00ff */
[----:B------:R-:W-:Y:S02]  /*0e90*/  SHF.R.U32.HI R16, RZ, 0x10, R16 ;  /* 0x00000010ff107819 */ /* 0x000fe40000011610 */
[----:B------:R-:W-:Y:S02]  /*0ea0*/  LOP3.LUT R8, R9, 0xff0000, R8, 0xf8, !PT ;  /* 0x00ff000009087812 */ /* 0x000fe400078ef808 */
[----:B------:R-:W-:Y:S01]  /*0eb0*/  LOP3.LUT R11, R11, 0xff, R10, 0xf8, !PT ;  /* 0x000000ff0b0b7812 */ /* 0x000fe200078ef80a */
[----:B------:R-:W-:Y:S01]  /*0ec0*/  IMAD.U32 R9, R21, 0x10000, RZ ;  /* 0x0001000015097824 */ /* 0x000fe200078e00ff */
[----:B------:R-:W-:Y:S02]  /*0ed0*/  IADD3 R13, PT, PT, R15, R12, R13 ;  /* 0x0000000c0f0d7210 */ /* 0x000fe40007ffe00d */
[----:B------:R-:W-:-:S02]  /*0ee0*/  LOP3.LUT R2, R2, 0xff0000, R7, 0xf8, !PT ;  /* 0x00ff000002027812 */ /* 0x000fc400078ef807 */
[----:B------:R-:W-:Y:S02]  /*0ef0*/  LOP3.LUT R16, R16, 0xff00, RZ, 0xc0, !PT ;  /* 0x0000ff0010107812 */ /* 0x000fe400078ec0ff */
[--C-:B------:R-:W-:Y:S02]  /*0f00*/  SHF.R.U32.HI R10, RZ, 0x8, R14.reuse ;  /* 0x00000008ff0a7819 */ /* 0x100fe4000001160e */
[----:B------:R-:W-:Y:S01]  /*0f10*/  LOP3.LUT R7, R11, 0xff0000, R14, 0xf8, !PT ;  /* 0x00ff00000b077812 */ /* 0x000fe200078ef80e */
[----:B------:R0:W-:Y:S01]  /*0f20*/  STG.E desc[UR4][R4.64+0x74], R13 ;  /* 0x0000740d04007986 */ /* 0x0001e2000c101904 */
[----:B------:R-:W-:Y:S01]  /*0f30*/  LOP3.LUT R11, R8, 0xff000000, R9, 0xf8, !PT ;  /* 0xff000000080b7812 */ /* 0x000fe200078ef809 */
[C---:B------:R-:W-:Y:S01]  /*0f40*/  IMAD.SHL.U32 R8, R21.reuse, 0x100, RZ ;  /* 0x0000010015087824 */ /* 0x040fe200078e00ff */
[C---:B------:R-:W-:Y:S01]  /*0f50*/  LOP3.LUT R12, R21.reuse, 0xff000000, RZ, 0xc0, !PT ;  /* 0xff000000150c7812 */ /* 0x040fe200078ec0ff */
[----:B------:R-:W-:Y:S01]  /*0f60*/  IMAD R21, R21, 0x1000000, R2 ;  /* 0x0100000015157824 */ /* 0x000fe200078e0202 */
[----:B------:R-:W-:-:S02]  /*0f70*/  LEA.HI R16, R17, R16, RZ, 0x8 ;  /* 0x0000001011107211 */ /* 0x000fc400078f40ff */
[----:B------:R-:W-:Y:S02]  /*0f80*/  SHF.R.U32.HI R2, RZ, 0x8, R0 ;  /* 0x00000008ff027819 */ /* 0x000fe40000011600 */
[----:B0-----:R-:W-:-:S04]  /*0f90*/  LOP3.LUT R13, R10, 0xff0000, RZ, 0xc0, !PT ;  /* 0x00ff00000a0d7812 */ /* 0x001fc800078ec0ff */
[----:B------:R-:W-:Y:S02]  /*0fa0*/  IADD3 R15, PT, PT, R12, R13, R16 ;  /* 0x0000000d0c0f7210 */ /* 0x000fe40007ffe010 */
[----:B------:R-:W-:Y:S01]  /*0fb0*/  LOP3.LUT R13, R2, 0xff00, RZ, 0xc0, !PT ;  /* 0x0000ff00020d7812 */ /* 0x000fe200078ec0ff */
[C---:B------:R-:W-:Y:S01]  /*0fc0*/  IMAD.SHL.U32 R2, R0.reuse, 0x100, RZ ;  /* 0x0000010000027824 */ /* 0x040fe200078e00ff */
[----:B------:R-:W-:Y:S02]  /*0fd0*/  LOP3.LUT R7, R7, 0xff000000, R8, 0xf8, !PT ;  /* 0xff00000007077812 */ /* 0x000fe400078ef808 */
[----:B------:R-:W-:Y:S01]  /*0fe0*/  LOP3.LUT R9, R0, 0xff00, RZ, 0xc0, !PT ;  /* 0x0000ff0000097812 */ /* 0x000fe200078ec0ff */
[----:B------:R0:W-:Y:S01]  /*0ff0*/  STG.E desc[UR4][R4.64+0x54], R3 ;  /* 0x0000540304007986 */ /* 0x0001e2000c101904 */
[----:B------:R-:W-:Y:S02]  /*1000*/  SHF.R.U32.HI R8, RZ, 0x8, R6 ;  /* 0x00000008ff087819 */ /* 0x000fe40000011606 */
[----:B------:R-:W-:Y:S01]  /*1010*/  SHF.R.U32.HI R0, RZ, 0x10, R0 ;  /* 0x00000010ff007819 */ /* 0x000fe20000011600 */
[----:B------:R1:W-:Y:S01]  /*1020*/  STG.E desc[UR4][R4.64+0x38], R11 ;  /* 0x0000380b04007986 */ /* 0x0003e2000c101904 */
[----:B------:R-:W-:-:S02]  /*1030*/  SHF.R.U32.HI R10, RZ, 0x10, R6 ;  /* 0x00000010ff0a7819 */ /* 0x000fc40000011606 */
[----:B------:R-:W-:Y:S01]  /*1040*/  LOP3.LUT R8, R9, 0xff, R8, 0xf8, !PT ;  /* 0x000000ff09087812 */ /* 0x000fe200078ef808 */
[----:B------:R-:W-:Y:S01]  /*1050*/  IMAD.SHL.U32 R9, R22, 0x100, RZ ;  /* 0x0000010016097824 */ /* 0x000fe200078e00ff */
[----:B0-----:R-:W-:Y:S02]  /*1060*/  LOP3.LUT R3, R2, 0xff00, RZ, 0xc0, !PT ;  /* 0x0000ff0002037812 */ /* 0x001fe400078ec0ff */
[----:B-1----:R-:W-:Y:S01]  /*1070*/  LOP3.LUT R11, R0, 0xff00, RZ, 0xc0, !PT ;  /* 0x0000ff00000b7812 */ /* 0x002fe200078ec0ff */
[----:B------:R-:W-:Y:S01]  /*1080*/  IMAD.U32 R0, R22, 0x10000, RZ ;  /* 0x0001000016007824 */ /* 0x000fe200078e00ff */
[----:B------:R-:W-:Y:S02]  /*1090*/  LOP3.LUT R3, R3, 0xff, R6, 0xf8, !PT ;  /* 0x000000ff03037812 */ /* 0x000fe400078ef806 */
[----:B------:R-:W-:Y:S02]  /*10a0*/  LOP3.LUT R13, R13, 0xff, R10, 0xf8, !PT ;  /* 0x000000ff0d0d7812 */ /* 0x000fe400078ef80a */
[----:B------:R-:W-:-:S02]  /*10b0*/  SHF.R.U32.HI R2, RZ, 0x8, R22 ;  /* 0x00000008ff027819 */ /* 0x000fc40000011616 */
[----:B------:R-:W-:Y:S01]  /*10c0*/  LOP3.LUT R8, R8, 0xff0000, R9, 0xf8, !PT ;  /* 0x00ff000008087812 */ /* 0x000fe200078ef809 */
[C---:B------:R-:W-:Y:S01]  /*10d0*/  IMAD.U32 R9, R24.reuse, 0x10000, RZ ;  /* 0x0001000018097824 */ /* 0x040fe200078e00ff */
[----:B------:R-:W-:Y:S01]  /*10e0*/  LOP3.LUT R3, R3, 0xff0000, R0, 0xf8, !PT ;  /* 0x00ff000003037812 */ /* 0x000fe200078ef800 */
[----:B------:R-:W-:Y:S01]  /*10f0*/  IMAD.SHL.U32 R0, R24, 0x100, RZ ;  /* 0x0000010018007824 */ /* 0x000fe200078e00ff */
[----:B------:R-:W-:Y:S02]  /*1100*/  LEA.HI R11, R6, R11, RZ, 0x8 ;  /* 0x0000000b060b7211 */ /* 0x000fe400078f40ff */
[----:B------:R-:W-:Y:S02]  /*1110*/  LOP3.LUT R6, R24, 0xff000000, RZ, 0xc0, !PT ;  /* 0xff00000018067812 */ /* 0x000fe400078ec0ff */
[----:B------:R-:W-:Y:S02]  /*1120*/  LOP3.LUT R2, R2, 0xff0000, RZ, 0xc0, !PT ;  /* 0x00ff000002027812 */ /* 0x000fe400078ec0ff */
[----:B------:R-:W-:Y:S01]  /*1130*/  LOP3.LUT R13, R13, 0xff0000, R22, 0xf8, !PT ;  /* 0x00ff00000d0d7812 */ /* 0x000fe200078ef816 */
[----:B------:R-:W-:Y:S01]  /*1140*/  IMAD R3, R24, 0x1000000, R3 ;  /* 0x0100000018037824 */ /* 0x000fe200078e0203 */
[----:B------:R-:W-:-:S02]  /*1150*/  LOP3.LUT R9, R8, 0xff000000, R9, 0xf8, !PT ;  /* 0xff00000008097812 */ /* 0x000fc400078ef809 */
[----:B------:R-:W-:Y:S02]  /*1160*/  IADD3 R11, PT, PT, R6, R2, R11 ;  /* 0x00000002060b7210 */ /* 0x000fe40007ffe00b */
[----:B------:R-:W-:Y:S01]  /*1170*/  LOP3.LUT R13, R13, 0xff000000, R0, 0xf8, !PT ;  /* 0xff0000000d0d7812 */ /* 0x000fe200078ef800 */
[----:B------:R-:W-:Y:S04]  /*1180*/  STG.E desc[UR4][R4.64+0x2c], R25 ;  /* 0x00002c1904007986 */ /* 0x000fe8000c101904 */
        /* <DEDUP_REMOVED lines=9> */
[----:B------:R-:W-:Y:S01]  /*1220*/  STG.E desc[UR4][R4.64+0x5c], R13 ;  /* 0x00005c0d04007986 */ /* 0x000fe2000c101904 */
[----:B------:R-:W-:Y:S05]  /*1230*/  EXIT ;  /* 0x000000000000794d */ /* 0x000fea0003800000 */
.L_x_0:
[----:B------:R-:W-:-:S00]  /*1240*/  BRA `(.L_x_0) ;  /* 0xfffffffc00fc7947 */ /* 0x000fc0000383ffff */
[----:B------:R-:W-:-:S00]  /*1250*/  NOP ;  /* 0x0000000000007918 */ /* 0x000fc00000000000 */
        /* <DEDUP_REMOVED lines=10> */
.L_x_4:


//--------------------- .text._Z22interleave_kernel_4bitPKjPj --------------------------
	.section	.text._Z22interleave_kernel_4bitPKjPj,"ax",@progbits
	.align	128
        .global         _Z22interleave_kernel_4bitPKjPj
        .type           _Z22interleave_kernel_4bitPKjPj,@function
        .size           _Z22interleave_kernel_4bitPKjPj,(.L_x_5 - _Z22interleave_kernel_4bitPKjPj)
        .other          _Z22interleave_kernel_4bitPKjPj,@"STO_CUDA_ENTRY STV_DEFAULT"
_Z22interleave_kernel_4bitPKjPj:
.text._Z22interleave_kernel_4bitPKjPj:
[----:B------:R-:W-:Y:S01]  /*0000*/  LDC R1, c[0x0][0x37c] ;  /* 0x0000df00ff017b82 */ /* 0x000fe20000000800 */
[----:B------:R-:W0:Y:S07]  /*0010*/  S2R R0, SR_TID.X ;  /* 0x0000000000007919 */ /* 0x000e2e0000002100 */
[----:B------:R-:W0:Y:S01]  /*0020*/  S2UR UR6, SR_CTAID.X ;  /* 0x00000000000679c3 */ /* 0x000e220000002500 */
[----:B------:R-:W1:Y:S07]  /*0030*/  LDCU.64 UR4, c[0x0][0x358] ;  /* 0x00006b00ff0477ac */ /* 0x000e6e0008000a00 */
[----:B------:R-:W0:Y:S08]  /*0040*/  LDC R19, c[0x0][0x360] ;  /* 0x0000d800ff137b82 */ /* 0x000e300000000800 */
[----:B------:R-:W2:Y:S01]  /*0050*/  LDC.64 R2, c[0x0][0x380] ;  /* 0x0000e000ff027b82 */ /* 0x000ea20000000a00 */
[----:B0-----:R-:W-:-:S04]  /*0060*/  IMAD R19, R19, UR6, R0 ;  /* 0x0000000613137c24 */ /* 0x001fc8000f8e0200 */
[----:B------:R-:W-:-:S04]  /*0070*/  IMAD.SHL.U32 R19, R19, 0x20, RZ ;  /* 0x0000002013137824 */ /* 0x000fc800078e00ff */
[----:B--2---:R-:W-:-:S05]  /*0080*/  IMAD.WIDE R2, R19, 0x4, R2 ;  /* 0x0000000413027825 */ /* 0x004fca00078e0202 */
[----:B-1----:R-:W2:Y:S04]  /*0090*/  LDG.E.CONSTANT R24, desc[UR4][R2.64+0x4] ;  /* 0x0000040402187981 */ /* 0x002ea8000c1e9900 */
[----:B------:R-:W3:Y:S04]  /*00a0*/  LDG.E.CONSTANT R22, desc[UR4][R2.64+0x8] ;  /* 0x0000080402167981 */ /* 0x000ee8000c1e9900 */
        /* <DEDUP_REMOVED lines=14> */
[----:B--2---:R-:W-:-:S02]  /*0190*/  SHF.R.U32.HI R4, RZ, 0x18, R24 ;  /* 0x00000018ff047819 */ /* 0x004fc40000011618 */
[----:B------:R-:W-:Y:S02]  /*01a0*/  SHF.R.U32.HI R26, RZ, 0x10, R24 ;  /* 0x00000010ff1a7819 */ /* 0x000fe40000011618 */
[----:B---3--:R-:W-:Y:S02]  /*01b0*/  SHF.R.U32.HI R10, RZ, 0x14, R22 ;  /* 0x00000014ff0a7819 */ /* 0x008fe40000011616 */
[----:B------:R-:W-:Y:S02]  /*01c0*/  LOP3.LUT R21, R4, 0xf0, RZ, 0xc0, !PT ;  /* 0x000000f004157812 */ /* 0x000fe400078ec0ff */
[----:B----4-:R-:W-:Y:S02]  /*01d0*/  SHF.R.U32.HI R20, RZ, 0x10, R9 ;  /* 0x00000010ff147819 */ /* 0x010fe40000011609 */
[----:B------:R-:W-:Y:S02]  /*01e0*/  LOP3.LUT R10, R10, 0xf00, RZ, 0xc0, !PT ;  /* 0x00000f000a0a7812 */ /* 0x000fe400078ec0ff */
[----:B------:R-:W-:-:S02]  /*01f0*/  LOP3.LUT R20, R20, 0xf000, RZ, 0xc0, !PT ;  /* 0x0000f00014147812 */ /* 0x000fc400078ec0ff */
[----:B-----5:R-:W-:Y:S02]  /*0200*/  LEA.HI R21, R16, R21, RZ, 0x4 ;  /* 0x0000001510157211 */ /* 0x020fe400078f20ff */
[----:B------:R-:W-:Y:S02]  /*0210*/  SHF.R.U32.HI R23, RZ, 0xc, R8 ;  /* 0x0000000cff177819 */ /* 0x000fe40000011608 */
[----:B------:R-:W-:Y:S02]  /*0220*/  IADD3 R4, PT, PT, R20, R10, R21 ;  /* 0x0000000a14047210 */ /* 0x000fe40007ffe015 */
[----:B------:R-:W-:Y:S02]  /*0230*/  SHF.R.U32.HI R25, RZ, 0x8, R7 ;  /* 0x00000008ff197819 */ /* 0x000fe40000011607 */
[----:B------:R-:W-:Y:S02]  /*0240*/  LOP3.LUT R23, R23, 0xf0000, RZ, 0xc0, !PT ;  /* 0x000f000017177812 */ /* 0x000fe400078ec0ff */
[----:B------:R-:W-:-:S02]  /*0250*/  LOP3.LUT R25, R25, 0xf00000, RZ, 0xc0, !PT ;  /* 0x00f0000019197812 */ /* 0x000fc400078ec0ff */
[----:B------:R-:W-:Y:S02]  /*0260*/  SHF.R.U32.HI R20, RZ, 0x4, R24 ;  /* 0x00000004ff147819 */ /* 0x000fe40000011618 */
[----:B------:R-:W-:Y:S02]  /*0270*/  IADD3 R4, PT, PT, R25, R23, R4 ;  /* 0x0000001719047210 */ /* 0x000fe40007ffe004 */
[--C-:B------:R-:W-:Y:S02]  /*0280*/  SHF.R.U32.HI R21, RZ, 0x4, R16.reuse ;  /* 0x00000004ff157819 */ /* 0x100fe40000011610 */
[----:B------:R-:W-:Y:S02]  /*0290*/  LOP3.LUT R10, R24, 0xf0, RZ, 0xc0, !PT ;  /* 0x000000f0180a7812 */ /* 0x000fe400078ec0ff */
[----:B------:R-:W-:Y:S02]  /*02a0*/  SHF.R.U32.HI R25, RZ, 0x8, R16 ;  /* 0x00000008ff197819 */ /* 0x000fe40000011610 */
[----:B------:R-:W-:-:S02]  /*02b0*/  LOP3.LUT R20, R20, 0xf0, RZ, 0xc0, !PT ;  /* 0x000000f014147812 */ /* 0x000fc400078ec0ff */
[----:B------:R-:W-:Y:S02]  /*02c0*/  SHF.R.U32.HI R23, RZ, 0x8, R24 ;  /* 0x00000008ff177819 */ /* 0x000fe40000011618 */
[----:B------:R-:W-:Y:S02]  /*02d0*/  LOP3.LUT R21, R10, 0xf, R21, 0xf8, !PT ;  /* 0x0000000f0a157812 */ /* 0x000fe400078ef815 */
[----:B------:R-:W-:Y:S02]  /*02e0*/  LOP3.LUT R25, R20, 0xf, R25, 0xf8, !PT ;  /* 0x0000000f14197812 */ /* 0x000fe400078ef819 */
[----:B------:R-:W-:Y:S02]  /*02f0*/  SHF.R.U32.HI R10, RZ, 0xc, R16 ;  /* 0x0000000cff0a7819 */ /* 0x000fe40000011610 */
[----:B------:R-:W-:Y:S02]  /*0300*/  LOP3.LUT R23, R23, 0xf0, RZ, 0xc0, !PT ;  /* 0x000000f017177812 */ /* 0x000fe400078ec0ff */
[----:B------:R-:W-:-:S02]  /*0310*/  SHF.R.U32.HI R20, RZ, 0xc, R24 ;  /* 0x0000000cff147819 */ /* 0x000fc40000011618 */
[----:B------:R-:W-:Y:S02]  /*0320*/  LOP3.LUT R10, R23, 0xf, R10, 0xf8, !PT ;  /* 0x0000000f170a7812 */ /* 0x000fe400078ef80a */
[----:B------:R-:W-:Y:S02]  /*0330*/  LOP3.LUT R23, R20, 0xf0, RZ, 0xc0, !PT ;  /* 0x000000f014177812 */ /* 0x000fe400078ec0ff */
[----:B------:R-:W-:Y:S02]  /*0340*/  SHF.R.U32.HI R20, RZ, 0x10, R16 ;  /* 0x00000010ff147819 */ /* 0x000fe40000011610 */
[----:B------:R-:W-:Y:S02]  /*0350*/  LOP3.LUT R26, R26, 0xf0, RZ, 0xc0, !PT ;  /* 0x000000f01a1a7812 */ /* 0x000fe400078ec0ff */
[----:B------:R-:W-:Y:S02]  /*0360*/  LOP3.LUT R20, R23, 0xf, R20, 0xf8, !PT ;  /* 0x0000000f17147812 */ /* 0x000fe400078ef814 */
[----:B------:R-:W-:-:S02]  /*0370*/  SHF.R.U32.HI R23, RZ, 0x14, R16 ;  /* 0x00000014ff177819 */ /* 0x000fc40000011610 */
[----:B------:R-:W-:Y:S02]  /*0380*/  SHF.R.U32.HI R28, RZ, 0x14, R24 ;  /* 0x00000014ff1c7819 */ /* 0x000fe40000011618 */
[----:B------:R-:W-:Y:S01]  /*0390*/  LOP3.LUT R23, R26, 0xf, R23, 0xf8, !PT ;  /* 0x0000000f1a177812 */ /* 0x000fe200078ef817 */
[----:B------:R-:W-:Y:S01]  /*03a0*/  IMAD.SHL.U32 R26, R24, 0x10, RZ ;  /* 0x00000010181a7824 */ /* 0x000fe200078e00ff */
[----:B------:R-:W-:-:S04]  /*03b0*/  SHF.R.U32.HI R24, RZ, 0x18, R16 ;  /* 0x00000018ff187819 */ /* 0x000fc80000011610 */
[----:B------:R-:W-:-:S04]  /*03c0*/  LOP3.LUT R27, R26, 0xf0, RZ, 0xc0, !PT ;  /* 0x000000f01a1b7812 */ /* 0x000fc800078ec0ff */
[----:B------:R-:W-:Y:S01]  /*03d0*/  LOP3.LUT R26, R27, 0xf, R16, 0xf8, !PT ;  /* 0x0000000f1b1a7812 */ /* 0x000fe200078ef810 */
[----:B------:R-:W-:Y:S01]  /*03e0*/  IMAD.SHL.U32 R16, R22, 0x10, RZ ;  /* 0x0000001016107824 */ /* 0x000fe200078e00ff */
[----:B------:R-:W-:Y:S02]  /*03f0*/  LOP3.LUT R27, R28, 0xf0, RZ, 0xc0, !PT ;  /* 0x000000f01c1b7812 */ /* 0x000fe400078ec0ff */
[----:B------:R-:W-:Y:S02]  /*0400*/  SHF.R.U32.HI R28, RZ, 0xc, R22 ;  /* 0x0000000cff1c7819 */ /* 0x000fe40000011616 */
[----:B------:R-:W-:Y:S01]  /*0410*/  LOP3.LUT R24, R27, 0xf, R24, 0xf8, !PT ;  /* 0x0000000f1b187812 */ /* 0x000fe200078ef818 */
[----:B------:R-:W-:Y:S01]  /*0420*/  IMAD.SHL.U32 R27, R22, 0x100, RZ ;  /* 0x00000100161b7824 */ /* 0x000fe200078e00ff */
[----:B------:R-:W-:-:S04]  /*0430*/  LOP3.LUT R21, R21, 0xf00, R16, 0xf8, !PT ;  /* 0x00000f0015157812 */ /* 0x000fc800078ef810 */
[----:B------:R-:W-:Y:S02]  /*0440*/  LOP3.LUT R16, R26, 0xf00, R27, 0xf8, !PT ;  /* 0x00000f001a107812 */ /* 0x000fe400078ef81b */
[--C-:B------:R-:W-:Y:S02]  /*0450*/  SHF.R.U32.HI R27, RZ, 0x4, R22.reuse ;  /* 0x00000004ff1b7819 */ /* 0x100fe40000011616 */
[--C-:B------:R-:W-:Y:S02]  /*0460*/  LOP3.LUT R26, R25, 0xf00, R22.reuse, 0xf8, !PT ;  /* 0x00000f00191a7812 */ /* 0x100fe400078ef816 */
[----:B------:R-:W-:Y:S02]  /*0470*/  LOP3.LUT R10, R10, 0xf00, R27, 0xf8, !PT ;  /* 0x00000f000a0a7812 */ /* 0x000fe400078ef81b */
[----:B------:R-:W-:Y:S02]  /*0480*/  SHF.R.U32.HI R27, RZ, 0x8, R22 ;  /* 0x00000008ff1b7819 */ /* 0x000fe40000011616 */
[----:B------:R-:W-:Y:S01]  /*0490*/  LOP3.LUT R25, R23, 0xf00, R28, 0xf8, !PT ;  /* 0x00000f0017197812 */ /* 0x000fe200078ef81c */
[----:B------:R-:W-:Y:S01]  /*04a0*/  IMAD.SHL.U32 R23, R9, 0x1000, RZ ;  /* 0x0000100009177824 */ /* 0x000fe200078e00ff */
[----:B------:R-:W-:-:S02]  /*04b0*/  LOP3.LUT R20, R20, 0xf00, R27, 0xf8, !PT ;  /* 0x00000f0014147812 */ /* 0x000fc400078ef81b */
[----:B------:R-:W-:Y:S01]  /*04c0*/  SHF.R.U32.HI R27, RZ, 0x10, R22 ;  /* 0x00000010ff1b7819 */ /* 0x000fe20000011616 */
[----:B------:R-:W-:-:S03]  /*04d0*/  IMAD.SHL.U32 R22, R9, 0x100, RZ ;  /* 0x0000010009167824 */ /* 0x000fc600078e00ff */
[----:B------:R-:W-:Y:S02]  /*04e0*/  LOP3.LUT R24, R24, 0xf00, R27, 0xf8, !PT ;  /* 0x00000f0018187812 */ /* 0x000fe400078ef81b */
[----:B------:R-:W-:Y:S02]  /*04f0*/  LOP3.LUT R22, R21, 0xf000, R22, 0xf8, !PT ;  /* 0x0000f00015167812 */ /* 0x000fe400078ef816 */
[----:B------:R-:W-:Y:S01]  /*0500*/  LOP3.LUT R21, R16, 0xf000, R23, 0xf8, !PT ;  /* 0x0000f00010157812 */ /* 0x000fe200078ef817 */
[----:B------:R-:W-:Y:S01]  /*0510*/  IMAD.SHL.U32 R23, R9, 0x10, RZ ;  /* 0x0000001009177824 */ /* 0x000fe200078e00ff */
[----:B------:R-:W-:-:S04]  /*0520*/  SHF.R.U32.HI R27, RZ, 0x4, R9 ;  /* 0x00000004ff1b7819 */ /* 0x000fc80000011609 */
[----:B------:R-:W-:Y:S01]  /*0530*/  LOP3.LUT R16, R26, 0xf000, R23, 0xf8, !PT ;  /* 0x0000f0001a107812 */ /* 0x000fe200078ef817 */
[----:B------:R-:W-:Y:S01]  /*0540*/  IMAD.U32 R26, R8, 0x10000, RZ ;  /* 0x00010000081a7824 */ /* 0x000fe200078e00ff */
[----:B------:R-:W-:Y:S02]  /*0550*/  LOP3.LUT R23, R20, 0xf000, R27, 0xf8, !PT ;  /* 0x0000f00014177812 */ /* 0x000fe400078ef81b */
[--C-:B------:R-:W-:Y:S02]  /*0560*/  SHF.R.U32.HI R20, RZ, 0x8, R9.reuse ;  /* 0x00000008ff147819 */ /* 0x100fe40000011609 */
[--C-:B------:R-:W-:Y:S02]  /*0570*/  SHF.R.U32.HI R27, RZ, 0xc, R9.reuse ;  /* 0x0000000cff1b7819 */ /* 0x100fe40000011609 */
[----:B------:R-:W-:Y:S02]  /*0580*/  LOP3.LUT R25, R25, 0xf000, R20, 0xf8, !PT ;  /* 0x0000f00019197812 */ /* 0x000fe400078ef814 */
[----:B------:R-:W-:Y:S01]  /*0590*/  LOP3.LUT R20, R10, 0xf000, R9, 0xf8, !PT ;  /* 0x0000f0000a147812 */ /* 0x000fe200078ef809 */
[----:B------:R-:W-:Y:S01]  /*05a0*/  IMAD.SHL.U32 R9, R8, 0x1000, RZ ;  /* 0x0000100008097824 */ /* 0x000fe200078e00ff */
[----:B------:R-:W-:Y:S01]  /*05b0*/  LOP3.LUT R24, R24, 0xf000, R27, 0xf8, !PT ;  /* 0x0000f00018187812 */ /* 0x000fe200078ef81b */
[----:B------:R-:W-:Y:S01]  /*05c0*/  IMAD.SHL.U32 R27, R8, 0x100, RZ ;  /* 0x00000100081b7824 */ /* 0x000fe200078e00ff */
[----:B------:R-:W-:-:S02]  /*05d0*/  SHF.R.U32.HI R10, RZ, 0x4, R8 ;  /* 0x00000004ff0a7819 */ /* 0x000fc40000011608 */
[----:B------:R-:W-:Y:S02]  /*05e0*/  LOP3.LUT R22, R22, 0xf0000, R9, 0xf8, !PT ;  /* 0x000f000016167812 */ /* 0x000fe400078ef809 */
[----:B------:R-:W-:Y:S02]  /*05f0*/  SHF.R.U32.HI R9, RZ, 0x8, R8 ;  /* 0x00000008ff097819 */ /* 0x000fe40000011608 */
[----:B------:R-:W-:Y:S01]  /*0600*/  LOP3.LUT R10, R25, 0xf0000, R10, 0xf8, !PT ;  /* 0x000f0000190a7812 */ /* 0x000fe200078ef80a */
[----:B------:R-:W-:Y:S01]  /*0610*/  IMAD.SHL.U32 R25, R8, 0x10, RZ ;  /* 0x0000001008197824 */ /* 0x000fe200078e00ff */
[----:B------:R-:W-:Y:S02]  /*0620*/  LOP3.LUT R24, R24, 0xf0000, R9, 0xf8, !PT ;  /* 0x000f000018187812 */ /* 0x000fe400078ef809 */
[----:B------:R-:W-:Y:S01]  /*0630*/  LOP3.LUT R9, R23, 0xf0000, R8, 0xf8, !PT ;  /* 0x000f000017097812 */ /* 0x000fe200078ef808 */
[C---:B------:R-:W-:Y:S01]  /*0640*/  IMAD.U32 R23, R7.reuse, 0x10000, RZ ;  /* 0x0001000007177824 */ /* 0x040fe200078e00ff */
[----:B------:R-:W-:Y:S01]  /*0650*/  LOP3.LUT R27, R16, 0xf0000, R27, 0xf8, !PT ;  /* 0x000f0000101b7812 */ /* 0x000fe200078ef81b */
[----:B------:R-:W-:Y:S01]  /*0660*/  IMAD.SHL.U32 R16, R7, 0x100000, RZ ;  /* 0x0010000007107824 */ /* 0x000fe200078e00ff */
[----:B------:R-:W-:Y:S01]  /*0670*/  LOP3.LUT R21, R21, 0xf0000, R26, 0xf8, !PT ;  /* 0x000f000015157812 */ /* 0x000fe200078ef81a */
[----:B------:R-:W-:Y:S01]  /*0680*/  IMAD.SHL.U32 R26, R7, 0x1000, RZ ;  /* 0x00001000071a7824 */ /* 0x000fe200078e00ff */
[----:B------:R-:W-:-:S02]  /*0690*/  LOP3.LUT R22, R22, 0xf00000, R23, 0xf8, !PT ;  /* 0x00f0000016167812 */ /* 0x000fc400078ef817 */
[----:B------:R-:W-:Y:S02]  /*06a0*/  SHF.R.U32.HI R23, RZ, 0x4, R7 ;  /* 0x00000004ff177819 */ /* 0x000fe40000011607 */
[----:B------:R-:W-:Y:S01]  /*06b0*/  LOP3.LUT R8, R20, 0xf0000, R25, 0xf8, !PT ;  /* 0x000f000014087812 */ /* 0x000fe200078ef819 */
[----:B------:R-:W-:Y:S01]  /*06c0*/  IMAD.SHL.U32 R25, R5, 0x100000, RZ ;  /* 0x0010000005197824 */ /* 0x000fe200078e00ff */
[----:B------:R-:W-:Y:S01]  /*06d0*/  LOP3.LUT R20, R24, 0xf00000, R23, 0xf8, !PT ;  /* 0x00f0000018147812 */ /* 0x000fe200078ef817 */
[----:B------:R-:W-:Y:S01]  /*06e0*/  IMAD.SHL.U32 R24, R7, 0x10, RZ ;  /* 0x0000001007187824 */ /* 0x000fe200078e00ff */
[----:B------:R-:W-:Y:S01]  /*06f0*/  LOP3.LUT R16, R21, 0xf00000, R16, 0xf8, !PT ;  /* 0x00f0000015107812 */ /* 0x000fe200078ef810 */
[----:B------:R-:W-:Y:S01]  /*0700*/  IMAD.SHL.U32 R21, R7, 0x100, RZ ;  /* 0x0000010007157824 */ /* 0x000fe200078e00ff */
[----:B------:R-:W-:Y:S01]  /*0710*/  LOP3.LUT R10, R10, 0xf00000, R7, 0xf8, !PT ;  /* 0x00f000000a0a7812 */ /* 0x000fe200078ef807 */
[C---:B------:R-:W-:Y:S01]  /*0720*/  IMAD.SHL.U32 R7, R5.reuse, 0x1000000, RZ ;  /* 0x0100000005077824 */ /* 0x040fe200078e00ff */
[----:B------:R-:W-:Y:S01]  /*0730*/  LOP3.LUT R25, R22, 0xf000000, R25, 0xf8, !PT ;  /* 0x0f00000016197812 */ /* 0x000fe200078ef819 */
[C---:B------:R-:W-:Y:S01]  /*0740*/  IMAD.U32 R22, R5.reuse, 0x10000, RZ ;  /* 0x0001000005167824 */ /* 0x040fe200078e00ff */
[----:B------:R-:W-:Y:S01]  /*0750*/  LOP3.LUT R8, R8, 0xf00000, R21, 0xf8, !PT ;  /* 0x00f0000008087812 */ /* 0x000fe200078ef815 */
[----:B------:R-:W-:Y:S01]  /*0760*/  IMAD.SHL.U32 R21, R5, 0x1000, RZ ;  /* 0x0000100005157824 */ /* 0x000fe200078e00ff */
[----:B------:R-:W-:-:S02]  /*0770*/  LOP3.LUT R16, R16, 0xf000000, R7, 0xf8, !PT ;  /* 0x0f00000010107812 */ /* 0x000fc400078ef807 */
[----:B------:R-:W-:Y:S02]  /*0780*/  SHF.R.U32.HI R7, RZ, 0x4, R5 ;  /* 0x00000004ff077819 */ /* 0x000fe40000011605 */
[----:B------:R-:W-:Y:S01]  /*0790*/  LOP3.LUT R27, R27, 0xf00000, R26, 0xf8, !PT ;  /* 0x00f000001b1b7812 */ /* 0x000fe200078ef81a */
[----:B------:R-:W-:Y:S01]  /*07a0*/  IMAD.SHL.U32 R26, R5, 0x100, RZ ;  /* 0x00000100051a7824 */ /* 0x000fe200078e00ff */
[----:B------:R-:W-:Y:S02]  /*07b0*/  LOP3.LUT R23, R13, 0xf0000000, RZ, 0xc0, !PT ;  /* 0xf00000000d177812 */ /* 0x000fe400078ec0ff */
[----:B------:R-:W-:Y:S02]  /*07c0*/  LOP3.LUT R7, R7, 0xf000000, RZ, 0xc0, !PT ;  /* 0x0f00000007077812 */ /* 0x000fe400078ec0ff */
[----:B------:R-:W-:Y:S02]  /*07d0*/  LOP3.LUT R9, R9, 0xf00000, R24, 0xf8, !PT ;  /* 0x00f0000009097812 */ /* 0x000fe400078ef818 */
[----:B------:R-:W-:Y:S01]  /*07e0*/  LOP3.LUT R24, R8, 0xf000000, R21, 0xf8, !PT ;  /* 0x0f00000008187812 */ /* 0x000fe200078ef815 */
[----:B------:R-:W-:Y:S01]  /*07f0*/  IMAD.SHL.U32 R21, R5, 0x10, RZ ;  /* 0x0000001005157824 */ /* 0x000fe200078e00ff */
[----:B------:R-:W-:Y:S01]  /*0800*/  LOP3.LUT R20, R20, 0xf000000, R5, 0xf8, !PT ;  /* 0x0f00000014147812 */ /* 0x000fe200078ef805 */
[----:B------:R-:W-:Y:S01]  /*0810*/  IMAD.SHL.U32 R5, R13, 0x1000, RZ ;  /* 0x000010000d057824 */ /* 0x000fe200078e00ff */
[----:B------:R-:W-:Y:S01]  /*0820*/  IADD3 R23, PT, PT, R23, R7, R4 ;  /* 0x0000000717177210 */ /* 0x000fe20007ffe004 */
[----:B------:R-:W-:Y:S01]  /*0830*/  IMAD.SHL.U32 R4, R13, 0x100000, RZ ;  /* 0x001000000d047824 */ /* 0x000fe200078e00ff */
[----:B------:R-:W-:Y:S01]  /*0840*/  LOP3.LUT R27, R27, 0xf000000, R22, 0xf8, !PT ;  /* 0x0f0000001b1b7812 */ /* 0x000fe200078ef816 */
[----:B------:R-:W-:Y:S01]  /*0850*/  IMAD.SHL.U32 R8, R13, 0x1000000, RZ ;  /* 0x010000000d087824 */ /* 0x000fe200078e00ff */
[----:B------:R-:W-:Y:S01]  /*0860*/  LOP3.LUT R22, R9, 0xf000000, R26, 0xf8, !PT ;  /* 0x0f00000009167812 */ /* 0x000fe200078ef81a */
[----:B------:R-:W2:Y:S01]  /*0870*/  LDG.E.CONSTANT R7, desc[UR4][R2.64+0x44] ;  /* 0x0000440402077981 */ /* 0x000ea2000c1e9900 */
[----:B------:R-:W-:-:S02]  /*0880*/  LOP3.LUT R27, R27, 0xf0000000, R4, 0xf8, !PT ;  /* 0xf00000001b1b7812 */ /* 0x000fc400078ef804 */
[----:B------:R-:W-:Y:S01]  /*0890*/  LOP3.LUT R22, R22, 0xf0000000, R5, 0xf8, !PT ;  /* 0xf000000016167812 */ /* 0x000fe200078ef805 */
[----:B------:R-:W3:Y:S01]  /*08a0*/  LDG.E.CONSTANT R9, desc[UR4][R2.64+0x4c] ;  /* 0x00004c0402097981 */ /* 0x000ee2000c1e9900 */
[----:B------:R-:W0:Y:S01]  /*08b0*/  LDC.64 R4, c[0x0][0x388] ;  /* 0x0000e200ff047b82 */ /* 0x000e220000000a00 */
[----:B------:R-:W-:Y:S02]  /*08c0*/  LOP3.LUT R25, R25, 0xf0000000, R8, 0xf8, !PT ;  /* 0xf000000019197812 */ /* 0x000fe400078ef808 */
[----:B------:R-:W4:Y:S01]  /*08d0*/  LDG.E.CONSTANT R8, desc[UR4][R2.64+0x48] ;  /* 0x0000480402087981 */ /* 0x000f22000c1e9900 */
[----:B------:R-:W-:-:S03]  /*08e0*/  LOP3.LUT R21, R10, 0xf000000, R21, 0xf8, !PT ;  /* 0x0f0000000a157812 */ /* 0x000fc600078ef815 */
[----:B------:R-:W5:Y:S01]  /*08f0*/  LDG.E.CONSTANT R10, desc[UR4][R2.64+0x40] ;  /* 0x00004004020a7981 */ /* 0x000f62000c1e9900 */
[----:B------:R-:W-:-:S05]  /*0900*/  IMAD.U32 R29, R13, 0x10000, RZ ;  /* 0x000100000d1d7824 */ /* 0x000fca00078e00ff */
[----:B------:R-:W-:Y:S01]  /*0910*/  LOP3.LUT R29, R24, 0xf0000000, R29, 0xf8, !PT ;  /* 0xf0000000181d7812 */ /* 0x000fe200078ef81d */
[----:B0-----:R-:W-:-:S04]  /*0920*/  IMAD.WIDE R4, R19, 0x4, R4 ;  /* 0x0000000413047825 */ /* 0x001fc800078e0204 */
[C---:B------:R-:W-:Y:S02]  /*0930*/  IMAD R19, R13.reuse, 0x10000000, R16 ;  /* 0x100000000d137824 */ /* 0x040fe400078e0210 */
[C---:B------:R-:W-:Y:S02]  /*0940*/  IMAD.SHL.U32 R16, R13.reuse, 0x100, RZ ;  /* 0x000001000d107824 */ /* 0x040fe400078e00ff */
[----:B------:R-:W-:-:S03]  /*0950*/  IMAD.SHL.U32 R13, R13, 0x10, RZ ;  /* 0x000000100d0d7824 */ /* 0x000fc600078e00ff */
[----:B------:R-:W-:Y:S02]  /*0960*/  LOP3.LUT R21, R21, 0xf0000000, R16, 0xf8, !PT ;  /* 0xf000000015157812 */ /* 0x000fe400078ef810 */
[----:B------:R-:W-:Y:S02]  /*0970*/  SHF.R.U32.HI R16, RZ, 0x18, R12 ;  /* 0x00000018ff107819 */ /* 0x000fe4000001160c */
[----:B------:R-:W-:Y:S02]  /*0980*/  LOP3.LUT R13, R20, 0xf0000000, R13, 0xf8, !PT ;  /* 0xf0000000140d7812 */ /* 0x000fe400078ef80d */
[----:B------:R-:W-:Y:S02]  /*0990*/  SHF.R.U32.HI R20, RZ, 0x14, R15 ;  /* 0x00000014ff147819 */ /* 0x000fe4000001160f */
[----:B------:R-:W-:Y:S02]  /*09a0*/  SHF.R.U32.HI R24, RZ, 0x10, R18 ;  /* 0x00000010ff187819 */ /* 0x000fe40000011612 */
[----:B------:R-:W-:Y:S01]  /*09b0*/  LOP3.LUT R16, R16, 0xf0, RZ, 0xc0, !PT ;  /* 0x000000f010107812 */ /* 0x000fe200078ec0ff */
[----:B------:R0:W-:Y:S01]  /*09c0*/  STG.E desc[UR4][R4.64+0x70], R23 ;  /* 0x0000701704007986 */ /* 0x0001e2000c101904 */
[----:B------:R-:W-:-:S02]  /*09d0*/  LOP3.LUT R20, R20, 0xf00, RZ, 0xc0, !PT ;  /* 0x00000f0014147812 */ /* 0x000fc400078ec0ff */
[----:B------:R-:W-:Y:S01]  /*09e0*/  LOP3.LUT R24, R24, 0xf000, RZ, 0xc0, !PT ;  /* 0x0000f00018187812 */ /* 0x000fe200078ec0ff */
[----:B------:R1:W-:Y:S01]  /*09f0*/  STG.E desc[UR4][R4.64], R19 ;  /* 0x0000001304007986 */ /* 0x0003e2000c101904 */
[----:B------:R-:W-:-:S03]  /*0a00*/  LEA.HI R16, R14, R16, RZ, 0x4 ;  /* 0x000000100e107211 */ /* 0x000fc600078f20ff */
[----:B------:R1:W-:Y:S01]  /*0a10*/  STG.E desc[UR4][R4.64+0x20], R27 ;  /* 0x0000201b04007986 */ /* 0x0003e2000c101904 */
[----:B0-----:R-:W-:Y:S02]  /*0a20*/  SHF.R.U32.HI R23, RZ, 0xc, R17 ;  /* 0x0000000cff177819 */ /* 0x001fe40000011611 */
[----:B-1----:R-:W-:Y:S02]  /*0a30*/  SHF.R.U32.HI R19, RZ, 0x8, R11 ;  /* 0x00000008ff137819 */ /* 0x002fe4000001160b */
[----:B------:R-:W-:Y:S02]  /*0a40*/  IADD3 R20, PT, PT, R24, R20, R16 ;  /* 0x0000001418147210 */ /* 0x000fe40007ffe010 */
[----:B------:R-:W-:Y:S02]  /*0a50*/  LOP3.LUT R23, R23, 0xf0000, RZ, 0xc0, !PT ;  /* 0x000f000017177812 */ /* 0x000fe400078ec0ff */
[----:B------:R-:W-:Y:S02]  /*0a60*/  LOP3.LUT R19, R19, 0xf00000, RZ, 0xc0, !PT ;  /* 0x00f0000013137812 */ /* 0x000fe400078ec0ff */
[----:B------:R-:W-:Y:S01]  /*0a70*/  SHF.R.U32.HI R27, RZ, 0x4, R0 ;  /* 0x00000004ff1b7819 */ /* 0x000fe20000011600 */
[----:B------:R0:W-:Y:S01]  /*0a80*/  STG.E desc[UR4][R4.64+0x10], R25 ;  /* 0x0000101904007986 */ /* 0x0001e2000c101904 */
[----:B------:R-:W-:-:S03]  /*0a90*/  IADD3 R20, PT, PT, R19, R23, R20 ;  /* 0x0000001713147210 */ /* 0x000fc60007ffe014 */
[----:B------:R1:W-:Y:S04]  /*0aa0*/  STG.E desc[UR4][R4.64+0x50], R21 ;  /* 0x0000501504007986 */ /* 0x0003e8000c101904 */
[----:B------:R1:W-:Y:S01]  /*0ab0*/  STG.E desc[UR4][R4.64+0x60], R13 ;  /* 0x0000600d04007986 */ /* 0x0003e2000c101904 */
[----:B------:R-:W-:Y:S02]  /*0ac0*/  SHF.R.U32.HI R23, RZ, 0x4, R14 ;  /* 0x00000004ff177819 */ /* 0x000fe4000001160e */
[----:B0-----:R-:W-:Y:S02]  /*0ad0*/  SHF.R.U32.HI R25, RZ, 0x4, R12 ;  /* 0x00000004ff197819 */ /* 0x001fe4000001160c */
[----:B-1----:R-:W-:Y:S02]  /*0ae0*/  LOP3.LUT R21, R6, 0xf0000000, RZ, 0xc0, !PT ;  /* 0xf000000006157812 */ /* 0x002fe400078ec0ff */
[----:B------:R-:W-:-:S02]  /*0af0*/  LOP3.LUT R13, R27, 0xf000000, RZ, 0xc0, !PT ;  /* 0x0f0000001b0d7812 */ /* 0x000fc400078ec0ff */
[----:B------:R-:W-:Y:S01]  /*0b00*/  LOP3.LUT R16, R12, 0xf0, RZ, 0xc0, !PT ;  /* 0x000000f00c107812 */ /* 0x000fe200078ec0ff */
[----:B------:R0:W-:Y:S01]  /*0b10*/  STG.E desc[UR4][R4.64+0x40], R22 ;  /* 0x0000401604007986 */ /* 0x0001e2000c101904 */
[----:B------:R-:W-:Y:S02]  /*0b20*/  SHF.R.U32.HI R24, RZ, 0x8, R14 ;  /* 0x00000008ff187819 */ /* 0x000fe4000001160e */
[----:B------:R-:W-:Y:S02]  /*0b30*/  LOP3.LUT R25, R25, 0xf0, RZ, 0xc0, !PT ;  /* 0x000000f019197812 */ /* 0x000fe400078ec0ff */
[----:B------:R-:W-:Y:S02]  /*0b40*/  IADD3 R13, PT, PT, R21, R13, R20 ;  /* 0x0000000d150d7210 */ /* 0x000fe40007ffe014 */
[----:B------:R-:W-:Y:S02]  /*0b50*/  SHF.R.U32.HI R21, RZ, 0xc, R12 ;  /* 0x0000000cff157819 */ /* 0x000fe4000001160c */
[----:B------:R-:W-:-:S02]  /*0b60*/  LOP3.LUT R23, R16, 0xf, R23, 0xf8, !PT ;  /* 0x0000000f10177812 */ /* 0x000fc400078ef817 */
[----:B0-----:R-:W-:Y:S01]  /*0b70*/  SHF.R.U32.HI R22, RZ, 0x10, R12 ;  /* 0x00000010ff167819 */ /* 0x001fe2000001160c */
[----:B------:R-:W-:Y:S01]  /*0b80*/  IMAD.SHL.U32 R20, R12, 0x10, RZ ;  /* 0x000000100c147824 */ /* 0x000fe200078e00ff */
[----:B------:R-:W-:Y:S02]  /*0b90*/  LOP3.LUT R16, R25, 0xf, R24, 0xf8, !PT ;  /* 0x0000000f19107812 */ /* 0x000fe400078ef818 */
[--C-:B------:R-:W-:Y:S02]  /*0ba0*/  SHF.R.U32.HI R24, RZ, 0x10, R14.reuse ;  /* 0x00000010ff187819 */ /* 0x100fe4000001160e */
[----:B------:R-:W-:Y:S02]  /*0bb0*/  LOP3.LUT R21, R21, 0xf0, RZ, 0xc0, !PT ;  /* 0x000000f015157812 */ /* 0x000fe400078ec0ff */
[----:B------:R-:W-:Y:S02]  /*0bc0*/  LOP3.LUT R25, R22, 0xf0, RZ, 0xc0, !PT ;  /* 0x000000f016197812 */ /* 0x000fe400078ec0ff */
[----:B------:R-:W-:-:S02]  /*0bd0*/  SHF.R.U32.HI R22, RZ, 0x14, R14 ;  /* 0x00000014ff167819 */ /* 0x000fc4000001160e */
[----:B------:R-:W-:Y:S02]  /*0be0*/  LOP3.LUT R24, R21, 0xf, R24, 0xf8, !PT ;  /* 0x0000000f15187812 */ /* 0x000fe400078ef818 */
[----:B------:R-:W-:Y:S02]  /*0bf0*/  LOP3.LUT R21, R20, 0xf0, RZ, 0xc0, !PT ;  /* 0x000000f014157812 */ /* 0x000fe400078ec0ff */
[----:B------:R-:W-:Y:S02]  /*0c00*/  LOP3.LUT R20, R25, 0xf, R22, 0xf8, !PT ;  /* 0x0000000f19147812 */ /* 0x000fe400078ef816 */
[--C-:B------:R-:W-:Y:S02]  /*0c10*/  SHF.R.U32.HI R26, RZ, 0x8, R12.reuse ;  /* 0x00000008ff1a7819 */ /* 0x100fe4000001160c */
[----:B------:R-:W-:Y:S02]  /*0c20*/  SHF.R.U32.HI R25, RZ, 0x14, R12 ;  /* 0x00000014ff197819 */ /* 0x000fe4000001160c */
[--C-:B------:R-:W-:Y:S01]  /*0c30*/  SHF.R.U32.HI R19, RZ, 0xc, R14.reuse ;  /* 0x0000000cff137819 */ /* 0x100fe2000001160e */
[----:B------:R-:W5:Y:S01]  /*0c40*/  LDG.E.CONSTANT R12, desc[UR4][R2.64+0x50] ;  /* 0x00005004020c7981 */ /* 0x000f62000c1e9900 */
[----:B------:R-:W-:-:S02]  /*0c50*/  LOP3.LUT R21, R21, 0xf, R14, 0xf8, !PT ;  /* 0x0000000f15157812 */ /* 0x000fc400078ef80e */
[----:B------:R-:W-:Y:S01]  /*0c60*/  SHF.R.U32.HI R22, RZ, 0x18, R14 ;  /* 0x00000018ff167819 */ /* 0x000fe2000001160e */
[----:B------:R-:W-:Y:S01]  /*0c70*/  IMAD.SHL.U32 R14, R15, 0x10, RZ ;  /* 0x000000100f0e7824 */ /* 0x000fe200078e00ff */
[----:B------:R-:W-:Y:S02]  /*0c80*/  LOP3.LUT R26, R26, 0xf0, RZ, 0xc0, !PT ;  /* 0x000000f01a1a7812 */ /* 0x000fe400078ec0ff */
[----:B------:R-:W-:Y:S02]  /*0c90*/  LOP3.LUT R25, R25, 0xf0, RZ, 0xc0, !PT ;  /* 0x000000f019197812 */ /* 0x000fe400078ec0ff */
[----:B------:R-:W-:Y:S02]  /*0ca0*/  LOP3.LUT R19, R26, 0xf, R19, 0xf8, !PT ;  /* 0x0000000f1a137812 */ /* 0x000fe400078ef813 */
[----:B------:R-:W-:Y:S02]  /*0cb0*/  LOP3.LUT R22, R25, 0xf, R22, 0xf8, !PT ;  /* 0x0000000f19167812 */ /* 0x000fe400078ef816 */
[----:B------:R-:W-:Y:S01]  /*0cc0*/  LOP3.LUT R23, R23, 0xf00, R14, 0xf8, !PT ;  /* 0x00000f0017177812 */ /* 0x000fe200078ef80e */
[----:B------:R-:W-:Y:S01]  /*0cd0*/  IMAD.SHL.U32 R14, R15, 0x100, RZ ;  /* 0x000001000f0e7824 */ /* 0x000fe200078e00ff */
[----:B------:R-:W-:-:S02]  /*0ce0*/  SHF.R.U32.HI R26, RZ, 0x4, R15 ;  /* 0x00000004ff1a7819 */ /* 0x000fc4000001160f */
[--C-:B------:R-:W-:Y:S02]  /*0cf0*/  SHF.R.U32.HI R25, RZ, 0x8, R15.reuse ;  /* 0x00000008ff197819 */ /* 0x100fe4000001160f */
[--C-:B------:R-:W-:Y:S02]  /*0d00*/  SHF.R.U32.HI R27, RZ, 0xc, R15.reuse ;  /* 0x0000000cff1b7819 */ /* 0x100fe4000001160f */
[--C-:B------:R-:W-:Y:S02]  /*0d10*/  LOP3.LUT R16, R16, 0xf00, R15.reuse, 0xf8, !PT ;  /* 0x00000f0010107812 */ /* 0x100fe400078ef80f */
[----:B------:R-:W-:Y:S02]  /*0d20*/  SHF.R.U32.HI R15, RZ, 0x10, R15 ;  /* 0x00000010ff0f7819 */ /* 0x000fe4000001160f */
[----:B------:R-:W-:Y:S02]  /*0d30*/  LOP3.LUT R24, R24, 0xf00, R25, 0xf8, !PT ;  /* 0x00000f0018187812 */ /* 0x000fe400078ef819 */
[----:B------:R-:W-:Y:S01]  /*0d40*/  LOP3.LUT R15, R22, 0xf00, R15, 0xf8, !PT ;  /* 0x00000f00160f7812 */ /* 0x000fe200078ef80f */
[C---:B------:R-:W-:Y:S01]  /*0d50*/  IMAD.SHL.U32 R22, R18.reuse, 0x1000, RZ ;  /* 0x0000100012167824 */ /* 0x040fe200078e00ff */
[----:B------:R-:W-:Y:S01]  /*0d60*/  LOP3.LUT R21, R21, 0xf00, R14, 0xf8, !PT ;  /* 0x00000f0015157812 */ /* 0x000fe200078ef80e */
[----:B------:R-:W-:Y:S01]  /*0d70*/  IMAD.SHL.U32 R25, R18, 0x10, RZ ;  /* 0x0000001012197824 */ /* 0x000fe200078e00ff */
[----:B------:R-:W-:Y:S01]  /*0d80*/  LOP3.LUT R19, R19, 0xf00, R26, 0xf8, !PT ;  /* 0x00000f0013137812 */ /* 0x000fe200078ef81a */
[----:B------:R-:W5:Y:S01]  /*0d90*/  LDG.E.CONSTANT R14, desc[UR4][R2.64+0x54] ;  /* 0x00005404020e7981 */ /* 0x000f62000c1e9900 */
[----:B------:R-:W-:-:S02]  /*0da0*/  LOP3.LUT R21, R21, 0xf000, R22, 0xf8, !PT ;  /* 0x0000f00015157812 */ /* 0x000fc400078ef816 */
[----:B------:R-:W-:Y:S01]  /*0db0*/  LOP3.LUT R22, R16, 0xf000, R25, 0xf8, !PT ;  /* 0x0000f00010167812 */ /* 0x000fe200078ef819 */
[----:B------:R-:W-:Y:S01]  /*0dc0*/  IMAD.SHL.U32 R26, R18, 0x100, RZ ;  /* 0x00000100121a7824 */ /* 0x000fe200078e00ff */
[--C-:B------:R-:W-:Y:S01]  /*0dd0*/  SHF.R.U32.HI R25, RZ, 0x4, R18.reuse ;  /* 0x00000004ff197819 */ /* 0x100fe20000011612 */
[----:B------:R-:W-:Y:S01]  /*0de0*/  IMAD.SHL.U32 R28, R17, 0x1000, RZ ;  /* 0x00001000111c7824 */ /* 0x000fe200078e00ff */
[----:B------:R-:W-:Y:S01]  /*0df0*/  LOP3.LUT R20, R20, 0xf00, R27, 0xf8, !PT ;  /* 0x00000f0014147812 */ /* 0x000fe200078ef81b */
[----:B------:R-:W5:Y:S01]  /*0e00*/  LDG.E.CONSTANT R16, desc[UR4][R2.64+0x58] ;  /* 0x0000580402107981 */ /* 0x000f62000c1e9900 */
[----:B------:R-:W-:Y:S02]  /*0e10*/  LOP3.LUT R24, R24, 0xf000, R25, 0xf8, !PT ;  /* 0x0000f00018187812 */ /* 0x000fe400078ef819 */
[----:B------:R-:W-:Y:S02]  /*0e20*/  SHF.R.U32.HI R25, RZ, 0x8, R18 ;  /* 0x00000008ff197819 */ /* 0x000fe40000011612 */
[----:B------:R-:W-:-:S02]  /*0e30*/  LOP3.LUT R23, R23, 0xf000, R26, 0xf8, !PT ;  /* 0x0000f00017177812 */ /* 0x000fc400078ef81a */
[----:B------:R-:W-:Y:S02]  /*0e40*/  SHF.R.U32.HI R26, RZ, 0xc, R18 ;  /* 0x0000000cff1a7819 */ /* 0x000fe40000011612 */
[----:B------:R-:W-:Y:S02]  /*0e50*/  LOP3.LUT R20, R20, 0xf000, R25, 0xf8, !PT ;  /* 0x0000f00014147812 */ /* 0x000fe400078ef819 */
[----:B------:R-:W-:Y:S02]  /*0e60*/  LOP3.LUT R25, R23, 0xf0000, R28, 0xf8, !PT ;  /* 0x000f000017197812 */ /* 0x000fe400078ef81c */
[----:B------:R-:W-:Y:S02]  /*0e70*/  LOP3.LUT R26, R15, 0xf000, R26, 0xf8, !PT ;  /* 0x0000f0000f1a7812 */ /* 0x000fe400078ef81a */
[----:B------:R-:W-:Y:S01]  /*0e80*/  SHF.R.U32.HI R23, RZ, 0x8, R17 ;  /* 0x00000008ff177819 */ /* 0x000fe20000011611 */
[----:B------:R-:W5:Y:S01]  /*0e90*/  LDG.E.CONSTANT R15, desc[UR4][R2.64+0x5c] ;  /* 0x00005c04020f7981 */ /* 0x000f62000c1e9900 */
[----:B------:R-:W-:-:S02]  /*0ea0*/  LOP3.LUT R18, R19, 0xf000, R18, 0xf8, !PT ;  /* 0x0000f00013127812 */ /* 0x000fc400078ef812 */
[----:B------:R-:W-:Y:S01]  /*0eb0*/  LOP3.LUT R23, R26, 0xf0000, R23, 0xf8, !PT ;  /* 0x000f00001a177812 */ /* 0x000fe200078ef817 */
[----:B------:R-:W-:Y:S01]  /*0ec0*/  IMAD.U32 R26, R17, 0x10000, RZ ;  /* 0x00010000111a7824 */ /* 0x000fe200078e00ff */
[----:B------:R-:W-:-:S04]  /*0ed0*/  SHF.R.U32.HI R19, RZ, 0x4, R17 ;  /* 0x00000004ff137819 */ /* 0x000fc80000011611 */
[----:B------:R-:W-:Y:S01]  /*0ee0*/  LOP3.LUT R21, R21, 0xf0000, R26, 0xf8, !PT ;  /* 0x000f000015157812 */ /* 0x000fe200078ef81a */
[----:B------:R-:W-:Y:S01]  /*0ef0*/  IMAD.U32 R26, R11, 0x10000, RZ ;  /* 0x000100000b1a7824 */ /* 0x000fe200078e00ff */
[----:B------:R-:W-:Y:S01]  /*0f00*/  LOP3.LUT R20, R20, 0xf0000, R19, 0xf8, !PT ;  /* 0x000f000014147812 */ /* 0x000fe200078ef813 */
[----:B------:R-:W-:-:S03]  /*0f10*/  IMAD.SHL.U32 R19, R17, 0x100, RZ ;  /* 0x0000010011137824 */ /* 0x000fc600078e00ff */
[----:B------:R-:W-:Y:S02]  /*0f20*/  LOP3.LUT R25, R25, 0xf00000, R26, 0xf8, !PT ;  /* 0x00f0000019197812 */ /* 0x000fe400078ef81a */
[----:B------:R-:W-:Y:S02]  /*0f30*/  LOP3.LUT R22, R22, 0xf0000, R19, 0xf8, !PT ;  /* 0x000f000016167812 */ /* 0x000fe400078ef813 */
[----:B------:R-:W-:Y:S02]  /*0f40*/  SHF.R.U32.HI R26, RZ, 0x4, R11 ;  /* 0x00000004ff1a7819 */ /* 0x000fe4000001160b */
[----:B------:R-:W-:Y:S01]  /*0f50*/  LOP3.LUT R19, R24, 0xf0000, R17, 0xf8, !PT ;  /* 0x000f000018137812 */ /* 0x000fe200078ef811 */
[----:B------:R-:W-:Y:S01]  /*0f60*/  IMAD.SHL.U32 R17, R17, 0x10, RZ ;  /* 0x0000001011117824 */ /* 0x000fe200078e00ff */
[----:B------:R-:W-:Y:S01]  /*0f70*/  LOP3.LUT R23, R23, 0xf00000, R26, 0xf8, !PT ;  /* 0x00f0000017177812 */ /* 0x000fe200078ef81a */
[C---:B------:R-:W-:Y:S02]  /*0f80*/  IMAD.SHL.U32 R26, R11.reuse, 0x100000, RZ ;  /* 0x001000000b1a7824 */ /* 0x040fe400078e00ff */
[----:B------:R-:W-:Y:S01]  /*0f90*/  IMAD.SHL.U32 R27, R11, 0x1000, RZ ;  /* 0x000010000b1b7824 */ /* 0x000fe200078e00ff */
[----:B------:R-:W-:-:S02]  /*0fa0*/  LOP3.LUT R24, R18, 0xf0000, R17, 0xf8, !PT ;  /* 0x000f000012187812 */ /* 0x000fc400078ef811 */
[----:B------:R-:W5:Y:S01]  /*0fb0*/  LDG.E.CONSTANT R18, desc[UR4][R2.64+0x60] ;  /* 0x0000600402127981 */ /* 0x000f62000c1e9900 */
[----:B------:R-:W-:-:S03]  /*0fc0*/  LOP3.LUT R21, R21, 0xf00000, R26, 0xf8, !PT ;  /* 0x00f0000015157812 */ /* 0x000fc600078ef81a */
[----:B------:R-:W5:Y:S01]  /*0fd0*/  LDG.E.CONSTANT R17, desc[UR4][R2.64+0x64] ;  /* 0x0000640402117981 */ /* 0x000f62000c1e9900 */
[----:B------:R-:W-:Y:S01]  /*0fe0*/  LOP3.LUT R22, R22, 0xf00000, R27, 0xf8, !PT ;  /* 0x00f0000016167812 */ /* 0x000fe200078ef81b */
[C---:B------:R-:W-:Y:S02]  /*0ff0*/  IMAD.SHL.U32 R26, R11.reuse, 0x10, RZ ;  /* 0x000000100b1a7824 */ /* 0x040fe400078e00ff */
[----:B------:R-:W-:Y:S01]  /*1000*/  IMAD.SHL.U32 R27, R11, 0x100, RZ ;  /* 0x000001000b1b7824 */ /* 0x000fe200078e00ff */
[----:B------:R-:W-:Y:S02]  /*1010*/  LOP3.LUT R20, R20, 0xf00000, R11, 0xf8, !PT ;  /* 0x00f0000014147812 */ /* 0x000fe400078ef80b */
[----:B------:R-:W-:Y:S01]  /*1020*/  LOP3.LUT R11, R19, 0xf00000, R26, 0xf8, !PT ;  /* 0x00f00000130b7812 */ /* 0x000fe200078ef81a */
[----:B------:R-:W-:Y:S01]  /*1030*/  IMAD.SHL.U32 R26, R0, 0x1000000, RZ ;  /* 0x01000000001a7824 */ /* 0x000fe200078e00ff */
[----:B------:R-:W-:Y:S01]  /*1040*/  LOP3.LUT R24, R24, 0xf00000, R27, 0xf8, !PT ;  /* 0x00f0000018187812 */ /* 0x000fe200078ef81b */
[----:B------:R-:W-:Y:S01]  /*1050*/  IMAD.U32 R27, R0, 0x10000, RZ ;  /* 0x00010000001b7824 */ /* 0x000fe200078e00ff */
[----:B------:R-:W5:Y:S02]  /*1060*/  LDG.E.CONSTANT R19, desc[UR4][R2.64+0x68] ;  /* 0x0000680402137981 */ /* 0x000f64000c1e9900 */
[----:B------:R-:W-:-:S02]  /*1070*/  LOP3.LUT R21, R21, 0xf000000, R26, 0xf8, !PT ;  /* 0x0f00000015157812 */ /* 0x000fc400078ef81a */
[----:B------:R-:W-:Y:S01]  /*1080*/  LOP3.LUT R26, R22, 0xf000000, R27, 0xf8, !PT ;  /* 0x0f000000161a7812 */ /* 0x000fe200078ef81b */
[----:B------:R-:W-:-:S05]  /*1090*/  IMAD.SHL.U32 R27, R0, 0x1000, RZ ;  /* 0x00001000001b7824 */ /* 0x000fca00078e00ff */
[----:B------:R-:W-:Y:S01]  /*10a0*/  LOP3.LUT R22, R24, 0xf000000, R27, 0xf8, !PT ;  /* 0x0f00000018167812 */ /* 0x000fe200078ef81b */
[----:B------:R-:W-:-:S05]  /*10b0*/  IMAD.SHL.U32 R24, R0, 0x100, RZ ;  /* 0x0000010000187824 */ /* 0x000fca00078e00ff */
[----:B------:R-:W-:Y:S02]  /*10c0*/  LOP3.LUT R24, R11, 0xf000000, R24, 0xf8, !PT ;  /* 0x0f0000000b187812 */ /* 0x000fe400078ef818 */
[----:B------:R-:W5:Y:S01]  /*10d0*/  LDG.E.CONSTANT R11, desc[UR4][R2.64+0x6c] ;  /* 0x00006c04020b7981 */ /* 0x000f62000c1e9900 */
[C---:B------:R-:W-:Y:S01]  /*10e0*/  IMAD.SHL.U32 R28, R0.reuse, 0x100000, RZ ;  /* 0x00100000001c7824 */ /* 0x040fe200078e00ff */
[----:B------:R-:W-:Y:S01]  /*10f0*/  LOP3.LUT R23, R23, 0xf000000, R0, 0xf8, !PT ;  /* 0x0f00000017177812 */ /* 0x000fe200078ef800 */
[----:B------:R-:W-:Y:S02]  /*1100*/  IMAD.SHL.U32 R27, R0, 0x10, RZ ;  /* 0x00000010001b7824 */ /* 0x000fe400078e00ff */
[----:B------:R-:W-:Y:S01]  /*1110*/  IMAD.SHL.U32 R0, R6, 0x1000000, RZ ;  /* 0x0100000006007824 */ /* 0x000fe200078e00ff */
[----:B------:R-:W-:-:S04]  /*1120*/  LOP3.LUT R25, R25, 0xf000000, R28, 0xf8, !PT ;  /* 0x0f00000019197812 */ /* 0x000fc800078ef81c */
[----:B------:R-:W-:Y:S02]  /*1130*/  LOP3.LUT R28, R25, 0xf0000000, R0, 0xf8, !PT ;  /* 0xf0000000191c7812 */ /* 0x000fe400078ef800 */
[----:B------:R-:W5:Y:S01]  /*1140*/  LDG.E.CONSTANT R0, desc[UR4][R2.64+0x70] ;  /* 0x0000700402007981 */ /* 0x000f62000c1e9900 */
[----:B------:R-:W-:-:S03]  /*1150*/  LOP3.LUT R27, R20, 0xf000000, R27, 0xf8, !PT ;  /* 0x0f000000141b7812 */ /* 0x000fc600078ef81b */
[----:B------:R-:W5:Y:S04]  /*1160*/  LDG.E.CONSTANT R20, desc[UR4][R2.64+0x74] ;  /* 0x0000740402147981 */ /* 0x000f68000c1e9900 */
[----:B------:R0:W-:Y:S04]  /*1170*/  STG.E desc[UR4][R4.64+0x30], R29 ;  /* 0x0000301d04007986 */ /* 0x0001e8000c101904 */
[----:B------:R1:W-:Y:S01]  /*1180*/  STG.E desc[UR4][R4.64+0x74], R13 ;  /* 0x0000740d04007986 */ /* 0x0003e2000c101904 */
[----:B0-----:R-:W-:-:S03]  /*1190*/  IMAD.U32 R29, R6, 0x10000, RZ ;  /* 0x00010000061d7824 */ /* 0x001fc600078e00ff */
[----:B-1----:R-:W5:Y:S02]  /*11a0*/  LDG.E.CONSTANT R13, desc[UR4][R2.64+0x78] ;  /* 0x00007804020d7981 */ /* 0x002f64000c1e9900 */
[----:B------:R-:W-:Y:S01]  /*11b0*/  LOP3.LUT R29, R22, 0xf0000000, R29, 0xf8, !PT ;  /* 0xf0000000161d7812 */ /* 0x000fe200078ef81d */
[----:B------:R-:W-:-:S05]  /*11c0*/  IMAD.SHL.U32 R22, R6, 0x1000, RZ ;  /* 0x0000100006167824 */ /* 0x000fca00078e00ff */
[----:B------:R-:W-:Y:S01]  /*11d0*/  LOP3.LUT R24, R24, 0xf0000000, R22, 0xf8, !PT ;  /* 0xf000000018187812 */ /* 0x000fe200078ef816 */
[----:B------:R-:W-:-:S05]  /*11e0*/  IMAD.SHL.U32 R22, R6, 0x100, RZ ;  /* 0x0000010006167824 */ /* 0x000fca00078e00ff */
[----:B------:R-:W-:Y:S02]  /*11f0*/  LOP3.LUT R27, R27, 0xf0000000, R22, 0xf8, !PT ;  /* 0xf00000001b1b7812 */ /* 0x000fe400078ef816 */
[----:B------:R0:W5:Y:S01]  /*1200*/  LDG.E.CONSTANT R22, desc[UR4][R2.64+0x7c] ;  /* 0x00007c0402167981 */ /* 0x000162000c1e9900 */
[C---:B------:R-:W-:Y:S02]  /*1210*/  IMAD.SHL.U32 R25, R6.reuse, 0x100000, RZ ;  /* 0x0010000006197824 */ /* 0x040fe400078e00ff */
[C---:B------:R-:W-:Y:S02]  /*1220*/  IMAD R21, R6.reuse, 0x10000000, R21 ;  /* 0x1000000006157824 */ /* 0x040fe400078e0215 */
[----:B------:R-:W-:Y:S01]  /*1230*/  IMAD.SHL.U32 R6, R6, 0x10, RZ ;  /* 0x0000001006067824 */ /* 0x000fe200078e00ff */
[----:B------:R3:W-:Y:S04]  /*1240*/  STG.E desc[UR4][R4.64+0x14], R28 ;  /* 0x0000141c04007986 */ /* 0x0007e8000c101904 */
[----:B------:R-:W-:-:S02]  /*1250*/  LOP3.LUT R23, R23, 0xf0000000, R6, 0xf8, !PT ;  /* 0xf000000017177812 */ /* 0x000fc400078ef806 */
[----:B--2---:R-:W-:Y:S02]  /*1260*/  SHF.R.U32.HI R6, RZ, 0x18, R7 ;  /* 0x00000018ff067819 */ /* 0x004fe40000011607 */
[----:B------:R-:W-:Y:S02]  /*1270*/  LOP3.LUT R25, R26, 0xf0000000, R25, 0xf8, !PT ;  /* 0xf00000001a197812 */ /* 0x000fe400078ef819 */
[----:B----4-:R-:W-:Y:S02]  /*1280*/  SHF.R.U32.HI R26, RZ, 0x14, R8 ;  /* 0x00000014ff1a7819 */ /* 0x010fe40000011608 */
[----:B---3--:R-:W-:Y:S02]  /*1290*/  SHF.R.U32.HI R28, RZ, 0x10, R9 ;  /* 0x00000010ff1c7819 */ /* 0x008fe40000011609 */
[----:B------:R-:W-:Y:S02]  /*12a0*/  LOP3.LUT R6, R6, 0xf0, RZ, 0xc0, !PT ;  /* 0x000000f006067812 */ /* 0x000fe400078ec0ff */
[----:B0-----:R-:W-:-:S02]  /*12b0*/  LOP3.LUT R3, R26, 0xf00, RZ, 0xc0, !PT ;  /* 0x00000f001a037812 */ /* 0x001fc400078ec0ff */
[----:B------:R-:W-:Y:S02]  /*12c0*/  LOP3.LUT R28, R28, 0xf000, RZ, 0xc0, !PT ;  /* 0x0000f0001c1c7812 */ /* 0x000fe400078ec0ff */
[----:B-----5:R-:W-:Y:S01]  /*12d0*/  LEA.HI R2, R10, R6, RZ, 0x4 ;  /* 0x000000060a027211 */ /* 0x020fe200078f20ff */
[----:B------:R0:W-:Y:S03]  /*12e0*/  STG.E desc[UR4][R4.64+0x4], R21 ;  /* 0x0000041504007986 */ /* 0x0001e6000c101904 */
[----:B------:R-:W-:Y:S02]  /*12f0*/  IADD3 R2, PT, PT, R28, R3, R2 ;  /* 0x000000031c027210 */ /* 0x000fe40007ffe002 */
[----:B------:R-:W-:Y:S01]  /*1300*/  SHF.R.U32.HI R28, RZ, 0x8, R7 ;  /* 0x00000008ff1c7819 */ /* 0x000fe20000011607 */
[----:B------:R1:W-:Y:S01]  /*1310*/  STG.E desc[UR4][R4.64+0x24], R25 ;  /* 0x0000241904007986 */ /* 0x0003e2000c101904 */
[----:B------:R-:W-:-:S02]  /*1320*/  LOP3.LUT R6, R7, 0xf0, RZ, 0xc0, !PT ;  /* 0x000000f007067812 */ /* 0x000fc400078ec0ff */
[----:B0-----:R-:W-:Y:S02]  /*1330*/  SHF.R.U32.HI R21, RZ, 0x4, R7 ;  /* 0x00000004ff157819 */ /* 0x001fe40000011607 */
[----:B------:R-:W-:Y:S02]  /*1340*/  LOP3.LUT R28, R28, 0xf0, RZ, 0xc0, !PT ;  /* 0x000000f01c1c7812 */ /* 0x000fe400078ec0ff */
[----:B------:R-:W-:Y:S02]  /*1350*/  LOP3.LUT R26, R21, 0xf0, RZ, 0xc0, !PT ;  /* 0x000000f0151a7812 */ /* 0x000fe400078ec0ff */
[--C-:B-1----:R-:W-:Y:S02]  /*1360*/  SHF.R.U32.HI R25, RZ, 0x4, R10.reuse ;  /* 0x00000004ff197819 */ /* 0x102fe4000001160a */
[--C-:B------:R-:W-:Y:S01]  /*1370*/  SHF.R.U32.HI R21, RZ, 0xc, R10.reuse ;  /* 0x0000000cff157819 */ /* 0x100fe2000001160a */
[----:B------:R0:W-:Y:S01]  /*1380*/  STG.E desc[UR4][R4.64+0x64], R23 ;  /* 0x0000641704007986 */ /* 0x0001e2000c101904 */
[----:B------:R-:W-:-:S02]  /*1390*/  SHF.R.U32.HI R3, RZ, 0x8, R10 ;  /* 0x00000008ff037819 */ /* 0x000fc4000001160a */
[----:B------:R-:W-:Y:S02]  /*13a0*/  LOP3.LUT R25, R6, 0xf, R25, 0xf8, !PT ;  /* 0x0000000f06197812 */ /* 0x000fe400078ef819 */
[----:B------:R-:W-:Y:S02]  /*13b0*/  LOP3.LUT R6, R28, 0xf, R21, 0xf8, !PT ;  /* 0x0000000f1c067812 */ /* 0x000fe400078ef815 */
[----:B------:R-:W-:Y:S01]  /*13c0*/  SHF.R.U32.HI R21, RZ, 0x10, R7 ;  /* 0x00000010ff157819 */ /* 0x000fe20000011607 */
[----:B------:R1:W-:Y:S01]  /*13d0*/  STG.E desc[UR4][R4.64+0x44], R24 ;  /* 0x0000441804007986 */ /* 0x0003e2000c101904 */
[----:B------:R-:W-:Y:S02]  /*13e0*/  LOP3.LUT R3, R26, 0xf, R3, 0xf8, !PT ;  /* 0x0000000f1a037812 */ /* 0x000fe400078ef803 */
[----:B0-----:R-:W-:Y:S02]  /*13f0*/  SHF.R.U32.HI R23, RZ, 0xc, R7 ;  /* 0x0000000cff177819 */ /* 0x001fe40000011607 */
[----:B------:R-:W-:-:S02]  /*1400*/  SHF.R.U32.HI R26, RZ, 0x10, R10 ;  /* 0x00000010ff1a7819 */ /* 0x000fc4000001160a */
[----:B------:R-:W-:Y:S02]  /*1410*/  LOP3.LUT R23, R23, 0xf0, RZ, 0xc0, !PT ;  /* 0x000000f017177812 */ /* 0x000fe400078ec0ff */
[----:B-1----:R-:W-:Y:S01]  /*1420*/  LOP3.LUT R24, R21, 0xf0, RZ, 0xc0, !PT ;  /* 0x000000f015187812 */ /* 0x002fe200078ec0ff */
[----:B------:R-:W-:Y:S01]  /*1430*/  IMAD.SHL.U32 R21, R7, 0x10, RZ ;  /* 0x0000001007157824 */ /* 0x000fe200078e00ff */
[----:B------:R-:W-:Y:S02]  /*1440*/  LOP3.LUT R26, R23, 0xf, R26, 0xf8, !PT ;  /* 0x0000000f171a7812 */ /* 0x000fe400078ef81a */
[----:B------:R-:W-:Y:S02]  /*1450*/  SHF.R.U32.HI R23, RZ, 0x14, R10 ;  /* 0x00000014ff177819 */ /* 0x000fe4000001160a */
[----:B------:R-:W-:Y:S02]  /*1460*/  SHF.R.U32.HI R7, RZ, 0x14, R7 ;  /* 0x00000014ff077819 */ /* 0x000fe40000011607 */
[----:B------:R-:W-:-:S02]  /*1470*/  LOP3.LUT R21, R21, 0xf0, RZ, 0xc0, !PT ;  /* 0x000000f015157812 */ /* 0x000fc400078ec0ff */
[----:B------:R-:W-:Y:S02]  /*1480*/  LOP3.LUT R23, R24, 0xf, R23, 0xf8, !PT ;  /* 0x0000000f18177812 */ /* 0x000fe400078ef817 */
[--C-:B------:R-:W-:Y:S02]  /*1490*/  SHF.R.U32.HI R24, RZ, 0x18, R10.reuse ;  /* 0x00000018ff187819 */ /* 0x100fe4000001160a */
[----:B------:R-:W-:Y:S02]  /*14a0*/  LOP3.LUT R7, R7, 0xf0, RZ, 0xc0, !PT ;  /* 0x000000f007077812 */ /* 0x000fe400078ec0ff */
[----:B------:R-:W-:Y:S01]  /*14b0*/  LOP3.LUT R21, R21, 0xf, R10, 0xf8, !PT ;  /* 0x0000000f15157812 */ /* 0x000fe200078ef80a */
[----:B------:R-:W-:Y:S01]  /*14c0*/  IMAD.SHL.U32 R10, R8, 0x10, RZ ;  /* 0x00000010080a7824 */ /* 0x000fe200078e00ff */
[----:B------:R-:W-:Y:S02]  /*14d0*/  LOP3.LUT R24, R7, 0xf, R24, 0xf8, !PT ;  /* 0x0000000f07187812 */ /* 0x000fe400078ef818 */
[----:B------:R-:W-:-:S02]  /*14e0*/  SHF.R.U32.HI R7, RZ, 0x4, R8 ;  /* 0x00000004ff077819 */ /* 0x000fc40000011608 */
[----:B------:R-:W-:Y:S01]  /*14f0*/  LOP3.LUT R25, R25, 0xf00, R10, 0xf8, !PT ;  /* 0x00000f0019197812 */ /* 0x000fe200078ef80a */
[----:B------:R-:W-:Y:S01]  /*1500*/  IMAD.SHL.U32 R10, R8, 0x100, RZ ;  /* 0x00000100080a7824 */ /* 0x000fe200078e00ff */
[----:B------:R-:W-:Y:S02]  /*1510*/  LOP3.LUT R6, R6, 0xf00, R7, 0xf8, !PT ;  /* 0x00000f0006067812 */ /* 0x000fe400078ef807 */
[----:B------:R-:W-:Y:S02]  /*1520*/  SHF.R.U32.HI R7, RZ, 0x8, R8 ;  /* 0x00000008ff077819 */ /* 0x000fe40000011608 */
[----:B------:R-:W-:Y:S02]  /*1530*/  LOP3.LUT R21, R21, 0xf00, R10, 0xf8, !PT ;  /* 0x00000f0015157812 */ /* 0x000fe400078ef80a */
[----:B------:R-:W-:Y:S02]  /*1540*/  LOP3.LUT R10, R26, 0xf00, R7, 0xf8, !PT ;  /* 0x00000f001a0a7812 */ /* 0x000fe400078ef807 */
[----:B------:R-:W-:-:S04]  /*1550*/  SHF.R.U32.HI R26, RZ, 0xc, R8 ;  /* 0x0000000cff1a7819 */ /* 0x000fc80000011608 */
[----:B------:R-:W-:Y:S02]  /*1560*/  LOP3.LUT R7, R23, 0xf00, R26, 0xf8, !PT ;  /* 0x00000f0017077812 */ /* 0x000fe400078ef81a */
[--C-:B------:R-:W-:Y:S01]  /*1570*/  SHF.R.U32.HI R23, RZ, 0x10, R8.reuse ;  /* 0x00000010ff177819 */ /* 0x100fe20000011608 */
[----:B------:R-:W-:Y:S01]  /*1580*/  IMAD.SHL.U32 R26, R9, 0x100, RZ ;  /* 0x00000100091a7824 */ /* 0x000fe200078e00ff */
[----:B------:R-:W-:Y:S02]  /*1590*/  LOP3.LUT R3, R3, 0xf00, R8, 0xf8, !PT ;  /* 0x00000f0003037812 */ /* 0x000fe400078ef808 */
[----:B------:R-:W-:Y:S01]  /*15a0*/  LOP3.LUT R24, R24, 0xf00, R23, 0xf8, !PT ;  /* 0x00000f0018187812 */ /* 0x000fe200078ef817 */
[----:B------:R-:W-:Y:S01]  /*15b0*/  IMAD.SHL.U32 R8, R9, 0x1000, RZ ;  /* 0x0000100009087824 */ /* 0x000fe200078e00ff */
[----:B------:R-:W-:Y:S01]  /*15c0*/  SHF.R.U32.HI R23, RZ, 0x4, R9 ;  /* 0x00000004ff177819 */ /* 0x000fe20000011609 */
[----:B------:R0:W-:Y:S01]  /*15d0*/  STG.E desc[UR4][R4.64+0x54], R27 ;  /* 0x0000541b04007986 */ /* 0x0001e2000c101904 */
[----:B------:R-:W-:-:S02]  /*15e0*/  LOP3.LUT R25, R25, 0xf000, R26, 0xf8, !PT ;  /* 0x0000f00019197812 */ /* 0x000fc400078ef81a */
[----:B------:R-:W-:Y:S02]  /*15f0*/  LOP3.LUT R23, R10, 0xf000, R23, 0xf8, !PT ;  /* 0x0000f0000a177812 */ /* 0x000fe400078ef817 */
[----:B------:R-:W-:Y:S01]  /*1600*/  LOP3.LUT R21, R21, 0xf000, R8, 0xf8, !PT ;  /* 0x0000f00015157812 */ /* 0x000fe200078ef808 */
[----:B------:R-:W-:Y:S01]  /*1610*/  IMAD.SHL.U32 R26, R9, 0x10, RZ ;  /* 0x00000010091a7824 */ /* 0x000fe200078e00ff */
[--C-:B------:R-:W-:Y:S02]  /*1620*/  SHF.R.U32.HI R8, RZ, 0x8, R9.reuse ;  /* 0x00000008ff087819 */ /* 0x100fe40000011609 */
[--C-:B0-----:R-:W-:Y:S02]  /*1630*/  SHF.R.U32.HI R27, RZ, 0xc, R9.reuse ;  /* 0x0000000cff1b7819 */ /* 0x101fe40000011609 */
[----:B------:R-:W-:Y:S01]  /*1640*/  LOP3.LUT R9, R6, 0xf000, R9, 0xf8, !PT ;  /* 0x0000f00006097812 */ /* 0x000fe200078ef809 */
[C---:B------:R-:W-:Y:S01]  /*1650*/  IMAD.SHL.U32 R10, R12.reuse, 0x1000, RZ ;  /* 0x000010000c0a7824 */ /* 0x040fe200078e00ff */
[----:B------:R-:W-:Y:S01]  /*1660*/  LOP3.LUT R7, R7, 0xf000, R8, 0xf8, !PT ;  /* 0x0000f00007077812 */ /* 0x000fe200078ef808 */
[----:B------:R-:W-:-:S03]  /*1670*/  IMAD.U32 R6, R12, 0x10000, RZ ;  /* 0x000100000c067824 */ /* 0x000fc600078e00ff */
[----:B------:R-:W-:Y:S02]  /*1680*/  LOP3.LUT R25, R25, 0xf0000, R10, 0xf8, !PT ;  /* 0x000f000019197812 */ /* 0x000fe400078ef80a */
[----:B------:R-:W-:Y:S02]  /*1690*/  SHF.R.U32.HI R10, RZ, 0x4, R12 ;  /* 0x00000004ff0a7819 */ /* 0x000fe4000001160c */
[----:B------:R-:W-:Y:S02]  /*16a0*/  LOP3.LUT R8, R24, 0xf000, R27, 0xf8, !PT ;  /* 0x0000f00018087812 */ /* 0x000fe400078ef81b */
[----:B------:R-:W-:Y:S01]  /*16b0*/  LOP3.LUT R7, R7, 0xf0000, R10, 0xf8, !PT ;  /* 0x000f000007077812 */ /* 0x000fe200078ef80a */
[----:B------:R-:W-:Y:S01]  /*16c0*/  IMAD.SHL.U32 R10, R12, 0x100, RZ ;  /* 0x000001000c0a7824 */ /* 0x000fe200078e00ff */
[----:B------:R-:W-:Y:S02]  /*16d0*/  LOP3.LUT R21, R21, 0xf0000, R6, 0xf8, !PT ;  /* 0x000f000015157812 */ /* 0x000fe400078ef806 */
[----:B------:R-:W-:-:S02]  /*16e0*/  SHF.R.U32.HI R27, RZ, 0x8, R12 ;  /* 0x00000008ff1b7819 */ /* 0x000fc4000001160c */
[--C-:B------:R-:W-:Y:S02]  /*16f0*/  SHF.R.U32.HI R24, RZ, 0xc, R12.reuse ;  /* 0x0000000cff187819 */ /* 0x100fe4000001160c */
[----:B------:R-:W-:Y:S01]  /*1700*/  LOP3.LUT R6, R23, 0xf0000, R12, 0xf8, !PT ;  /* 0x000f000017067812 */ /* 0x000fe200078ef80c */
[----:B------:R-:W-:Y:S01]  /*1710*/  IMAD.SHL.U32 R12, R12, 0x10, RZ ;  /* 0x000000100c0c7824 */ /* 0x000fe200078e00ff */
[----:B------:R-:W-:Y:S02]  /*1720*/  LOP3.LUT R3, R3, 0xf000, R26, 0xf8, !PT ;  /* 0x0000f00003037812 */ /* 0x000fe400078ef81a */
[----:B------:R-:W-:Y:S02]  /*1730*/  LOP3.LUT R8, R8, 0xf0000, R27, 0xf8, !PT ;  /* 0x000f000008087812 */ /* 0x000fe400078ef81b */
[----:B------:R-:W-:Y:S02]  /*1740*/  LOP3.LUT R9, R9, 0xf0000, R12, 0xf8, !PT ;  /* 0x000f000009097812 */ /* 0x000fe400078ef80c */
[----:B------:R-:W-:-:S02]  /*1750*/  LOP3.LUT R10, R3, 0xf0000, R10, 0xf8, !PT ;  /* 0x000f0000030a7812 */ /* 0x000fc400078ef80a */
[--C-:B------:R-:W-:Y:S01]  /*1760*/  SHF.R.U32.HI R26, RZ, 0x8, R14.reuse ;  /* 0x00000008ff1a7819 */ /* 0x100fe2000001160e */
[----:B------:R-:W-:Y:S01]  /*1770*/  IMAD.SHL.U32 R12, R14, 0x100000, RZ ;  /* 0x001000000e0c7824 */ /* 0x000fe200078e00ff */
[----:B------:R-:W-:Y:S01]  /*1780*/  LOP3.LUT R23, R24, 0xf0000, RZ, 0xc0, !PT ;  /* 0x000f000018177812 */ /* 0x000fe200078ec0ff */
[----:B------:R-:W-:Y:S01]  /*1790*/  IMAD.U32 R24, R14, 0x10000, RZ ;  /* 0x000100000e187824 */ /* 0x000fe200078e00ff */
[----:B------:R-:W-:Y:S02]  /*17a0*/  LOP3.LUT R26, R26, 0xf00000, RZ, 0xc0, !PT ;  /* 0x00f000001a1a7812 */ /* 0x000fe400078ec0ff */
[----:B------:R-:W-:Y:S01]  /*17b0*/  SHF.R.U32.HI R3, RZ, 0x4, R14 ;  /* 0x00000004ff037819 */ /* 0x000fe2000001160e */
[----:B------:R-:W-:Y:S01]  /*17c0*/  IMAD.SHL.U32 R27, R14, 0x10, RZ ;  /* 0x000000100e1b7824 */ /* 0x000fe200078e00ff */
[----:B------:R-:W-:Y:S01]  /*17d0*/  IADD3 R2, PT, PT, R26, R23, R2 ;  /* 0x000000171a027210 */ /* 0x000fe20007ffe002 */
[----:B------:R-:W-:Y:S01]  /*17e0*/  IMAD.SHL.U32 R23, R14, 0x1000, RZ ;  /* 0x000010000e177824 */ /* 0x000fe200078e00ff */
[----:B------:R-:W-:Y:S01]  /*17f0*/  LOP3.LUT R3, R8, 0xf00000, R3, 0xf8, !PT ;  /* 0x00f0000008037812 */ /* 0x000fe200078ef803 */
[----:B------:R-:W-:Y:S01]  /*1800*/  IMAD.SHL.U32 R8, R16, 0x100000, RZ ;  /* 0x0010000010087824 */ /* 0x000fe200078e00ff */
[----:B------:R-:W-:Y:S01]  /*1810*/  LOP3.LUT R21, R21, 0xf00000, R12, 0xf8, !PT ;  /* 0x00f0000015157812 */ /* 0x000fe200078ef80c */
[----:B------:R-:W-:Y:S01]  /*1820*/  IMAD.SHL.U32 R12, R14, 0x100, RZ ;  /* 0x000001000e0c7824 */ /* 0x000fe200078e00ff */
[----:B------:R-:W-:-:S02]  /*1830*/  LOP3.LUT R7, R7, 0xf00000, R14, 0xf8, !PT ;  /* 0x00f0000007077812 */ /* 0x000fc400078ef80e */
[----:B------:R-:W-:Y:S02]  /*1840*/  LOP3.LUT R25, R25, 0xf00000, R24, 0xf8, !PT ;  /* 0x00f0000019197812 */ /* 0x000fe400078ef818 */
[----:B------:R-:W-:Y:S02]  /*1850*/  SHF.R.U32.HI R14, RZ, 0x4, R16 ;  /* 0x00000004ff0e7819 */ /* 0x000fe40000011610 */
[----:B------:R-:W-:Y:S02]  /*1860*/  LOP3.LUT R6, R6, 0xf00000, R27, 0xf8, !PT ;  /* 0x00f0000006067812 */ /* 0x000fe400078ef81b */
[----:B------:R-:W-:Y:S01]  /*1870*/  LOP3.LUT R25, R25, 0xf000000, R8, 0xf8, !PT ;  /* 0x0f00000019197812 */ /* 0x000fe200078ef808 */
[----:B------:R-:W-:Y:S01]  /*1880*/  IMAD.SHL.U32 R8, R16, 0x1000000, RZ ;  /* 0x0100000010087824 */ /* 0x000fe200078e00ff */
[----:B------:R-:W-:Y:S02]  /*1890*/  LOP3.LUT R27, R14, 0xf000000, RZ, 0xc0, !PT ;  /* 0x0f0000000e1b7812 */ /* 0x000fe400078ec0ff */
[----:B------:R-:W-:Y:S01]  /*18a0*/  LOP3.LUT R14, R15, 0xf0000000, RZ, 0xc0, !PT ;  /* 0xf00000000f0e7812 */ /* 0x000fe200078ec0ff */
[----:B------:R0:W-:Y:S01]  /*18b0*/  STG.E desc[UR4][R4.64+0x34], R29 ;  /* 0x0000341d04007986 */ /* 0x0001e2000c101904 */
[----:B------:R-:W-:Y:S01]  /*18c0*/  LOP3.LUT R10, R10, 0xf00000, R23, 0xf8, !PT ;  /* 0x00f000000a0a7812 */ /* 0x000fe200078ef817 */
[C---:B------:R-:W-:Y:S01]  /*18d0*/  IMAD.U32 R23, R16.reuse, 0x10000, RZ ;  /* 0x0001000010177824 */ /* 0x040fe200078e00ff */
[----:B------:R-:W-:Y:S01]  /*18e0*/  LOP3.LUT R9, R9, 0xf00000, R12, 0xf8, !PT ;  /* 0x00f0000009097812 */ /* 0x000fe200078ef80c */
[C---:B------:R-:W-:Y:S01]  /*18f0*/  IMAD.SHL.U32 R12, R16.reuse, 0x1000, RZ ;  /* 0x00001000100c7824 */ /* 0x040fe200078e00ff */
[----:B------:R-:W-:Y:S01]  /*1900*/  LOP3.LUT R8, R21, 0xf000000, R8, 0xf8, !PT ;  /* 0x0f00000015087812 */ /* 0x000fe200078ef808 */
[C---:B------:R-:W-:Y:S01]  /*1910*/  IMAD.SHL.U32 R21, R16.reuse, 0x100, RZ ;  /* 0x0000010010157824 */ /* 0x040fe200078e00ff */
[----:B------:R-:W-:Y:S01]  /*1920*/  LOP3.LUT R3, R3, 0xf000000, R16, 0xf8, !PT ;  /* 0x0f00000003037812 */ /* 0x000fe200078ef810 */
[----:B------:R-:W-:Y:S01]  /*1930*/  IMAD.SHL.U32 R16, R16, 0x10, RZ ;  /* 0x0000001010107824 */ /* 0x000fe200078e00ff */
[----:B0-----:R-:W-:Y:S01]  /*1940*/  IADD3 R29, PT, PT, R14, R27, R2 ;  /* 0x0000001b0e1d7210 */ /* 0x001fe20007ffe002 */
[----:B------:R-:W-:Y:S01]  /*1950*/  IMAD.SHL.U32 R2, R15, 0x1000000, RZ ;  /* 0x010000000f027824 */ /* 0x000fe200078e00ff */
[----:B------:R-:W-:-:S02]  /*1960*/  LOP3.LUT R9, R9, 0xf000000, R12, 0xf8, !PT ;  /* 0x0f00000009097812 */ /* 0x000fc400078ef80c */
[----:B------:R-:W-:Y:S02]  /*1970*/  LOP3.LUT R16, R7, 0xf000000, R16, 0xf8, !PT ;  /* 0x0f00000007107812 */ /* 0x000fe400078ef810 */
[----:B------:R-:W-:Y:S01]  /*1980*/  LOP3.LUT R25, R25, 0xf0000000, R2, 0xf8, !PT ;  /* 0xf000000019197812 */ /* 0x000fe200078ef802 */
[C---:B------:R-:W-:Y:S01]  /*1990*/  IMAD.U32 R2, R15.reuse, 0x10000, RZ ;  /* 0x000100000f027824 */ /* 0x040fe200078e00ff */
[----:B------:R-:W-:Y:S01]  /*19a0*/  LOP3.LUT R10, R10, 0xf000000, R23, 0xf8, !PT ;  /* 0x0f0000000a0a7812 */ /* 0x000fe200078ef817 */
[C---:B------:R-:W-:Y:S02]  /*19b0*/  IMAD R7, R15.reuse, 0x10000000, R8 ;  /* 0x100000000f077824 */ /* 0x040fe400078e0208 */
[C---:B------:R-:W-:Y:S01]  /*19c0*/  IMAD.SHL.U32 R8, R15.reuse, 0x10, RZ ;  /* 0x000000100f087824 */ /* 0x040fe200078e00ff */
[----:B------:R-:W-:Y:S01]  /*19d0*/  LOP3.LUT R6, R6, 0xf000000, R21, 0xf8, !PT ;  /* 0x0f00000006067812 */ /* 0x000fe200078ef815 */
[----:B------:R-:W-:Y:S01]  /*19e0*/  IMAD.SHL.U32 R23, R15, 0x1000, RZ ;  /* 0x000010000f177824 */ /* 0x000fe200078e00ff */
[----:B------:R-:W-:Y:S01]  /*19f0*/  LOP3.LUT R9, R9, 0xf0000000, R2, 0xf8, !PT ;  /* 0xf000000009097812 */ /* 0x000fe200078ef802 */
[----:B------:R-:W-:-:S02]  /*1a00*/  IMAD.SHL.U32 R21, R15, 0x100000, RZ ;  /* 0x001000000f157824 */ /* 0x000fc400078e00ff */
[----:B------:R-:W-:Y:S01]  /*1a10*/  IMAD.SHL.U32 R27, R15, 0x100, RZ ;  /* 0x000001000f1b7824 */ /* 0x000fe200078e00ff */
[----:B------:R-:W-:Y:S01]  /*1a20*/  LOP3.LUT R15, R3, 0xf0000000, R8, 0xf8, !PT ;  /* 0xf0000000030f7812 */ /* 0x000fe200078ef808 */
[----:B------:R0:W-:Y:S01]  /*1a30*/  STG.E desc[UR4][R4.64+0x38], R9 ;  /* 0x0000380904007986 */ /* 0x0001e2000c101904 */
[----:B------:R-:W-:Y:S02]  /*1a40*/  LOP3.LUT R23, R6, 0xf0000000, R23, 0xf8, !PT ;  /* 0xf000000006177812 */ /* 0x000fe400078ef817 */
[----:B------:R-:W-:Y:S02]  /*1a50*/  SHF.R.U32.HI R3, RZ, 0x4, R18 ;  /* 0x00000004ff037819 */ /* 0x000fe40000011612 */
[----:B------:R-:W-:Y:S02]  /*1a60*/  LOP3.LUT R2, R17, 0xf0, RZ, 0xc0, !PT ;  /* 0x000000f011027812 */ /* 0x000fe400078ec0ff */
[--C-:B------:R-:W-:Y:S01]  /*1a70*/  SHF.R.U32.HI R6, RZ, 0x4, R17.reuse ;  /* 0x00000004ff067819 */ /* 0x100fe20000011611 */
[----:B------:R1:W-:Y:S01]  /*1a80*/  STG.E desc[UR4][R4.64+0x8], R7 ;  /* 0x0000080704007986 */ /* 0x0003e2000c101904 */
[----:B------:R-:W-:-:S02]  /*1a90*/  SHF.R.U32.HI R12, RZ, 0xc, R17 ;  /* 0x0000000cff0c7819 */ /* 0x000fc40000011611 */
[----:B0-----:R-:W-:Y:S02]  /*1aa0*/  SHF.R.U32.HI R9, RZ, 0x8, R17 ;  /* 0x00000008ff097819 */ /* 0x001fe40000011611 */
[----:B------:R-:W-:Y:S02]  /*1ab0*/  LOP3.LUT R21, R10, 0xf0000000, R21, 0xf8, !PT ;  /* 0xf00000000a157812 */ /* 0x000fe400078ef815 */
[----:B------:R-:W-:Y:S01]  /*1ac0*/  LOP3.LUT R3, R2, 0xf, R3, 0xf8, !PT ;  /* 0x0000000f02037812 */ /* 0x000fe200078ef803 */
[----:B------:R0:W-:Y:S01]  /*1ad0*/  STG.E desc[UR4][R4.64+0x68], R15 ;  /* 0x0000680f04007986 */ /* 0x0001e2000c101904 */
[----:B------:R-:W-:Y:S02]  /*1ae0*/  LOP3.LUT R27, R16, 0xf0000000, R27, 0xf8, !PT ;  /* 0xf0000000101b7812 */ /* 0x000fe400078ef81b */
[----:B------:R-:W-:Y:S02]  /*1af0*/  SHF.R.U32.HI R2, RZ, 0x8, R18 ;  /* 0x00000008ff027819 */ /* 0x000fe40000011612 */
[----:B-1----:R-:W-:-:S02]  /*1b00*/  LOP3.LUT R7, R6, 0xf0, RZ, 0xc0, !PT ;  /* 0x000000f006077812 */ /* 0x002fc400078ec0ff */
[--C-:B------:R-:W-:Y:S02]  /*1b10*/  SHF.R.U32.HI R8, RZ, 0xc, R18.reuse ;  /* 0x0000000cff087819 */ /* 0x100fe40000011612 */
[----:B------:R-:W-:Y:S02]  /*1b20*/  SHF.R.U32.HI R16, RZ, 0x10, R17 ;  /* 0x00000010ff107819 */ /* 0x000fe40000011611 */
[----:B------:R-:W-:Y:S02]  /*1b30*/  LOP3.LUT R9, R9, 0xf0, RZ, 0xc0, !PT ;  /* 0x000000f009097812 */ /* 0x000fe400078ec0ff */
[----:B------:R-:W-:Y:S02]  /*1b40*/  SHF.R.U32.HI R10, RZ, 0x10, R18 ;  /* 0x00000010ff0a7819 */ /* 0x000fe40000011612 */
[----:B0-----:R-:W-:Y:S01]  /*1b50*/  LOP3.LUT R15, R12, 0xf0, RZ, 0xc0, !PT ;  /* 0x000000f00c0f7812 */ /* 0x001fe200078ec0ff */
[----:B------:R0:W-:Y:S01]  /*1b60*/  STG.E desc[UR4][R4.64+0x28], R21 ;  /* 0x0000281504007986 */ /* 0x0001e2000c101904 */
[----:B------:R-:W-:-:S02]  /*1b70*/  LOP3.LUT R2, R7, 0xf, R2, 0xf8, !PT ;  /* 0x0000000f07027812 */ /* 0x000fc400078ef802 */
[----:B------:R-:W-:Y:S02]  /*1b80*/  SHF.R.U32.HI R14, RZ, 0x14, R18 ;  /* 0x00000014ff0e7819 */ /* 0x000fe40000011612 */
[----:B------:R-:W-:Y:S01]  /*1b90*/  LOP3.LUT R7, R9, 0xf, R8, 0xf8, !PT ;  /* 0x0000000f09077812 */ /* 0x000fe200078ef808 */
[----:B------:R-:W-:Y:S01]  /*1ba0*/  IMAD.SHL.U32 R6, R17, 0x10, RZ ;  /* 0x0000001011067824 */ /* 0x000fe200078e00ff */
[----:B------:R-:W-:Y:S02]  /*1bb0*/  LOP3.LUT R8, R15, 0xf, R10, 0xf8, !PT ;  /* 0x0000000f0f087812 */ /* 0x000fe400078ef80a */
[----:B------:R-:W-:Y:S02]  /*1bc0*/  SHF.R.U32.HI R10, RZ, 0x14, R17 ;  /* 0x00000014ff0a7819 */ /* 0x000fe40000011611 */
[----:B0-----:R-:W-:Y:S02]  /*1bd0*/  LOP3.LUT R21, R16, 0xf0, RZ, 0xc0, !PT ;  /* 0x000000f010157812 */ /* 0x001fe400078ec0ff */
[----:B------:R-:W-:-:S02]  /*1be0*/  SHF.R.U32.HI R12, RZ, 0x18, R18 ;  /* 0x00000018ff0c7819 */ /* 0x000fc40000011612 */
[----:B------:R-:W-:Y:S02]  /*1bf0*/  LOP3.LUT R9, R21, 0xf, R14, 0xf8, !PT ;  /* 0x0000000f15097812 */ /* 0x000fe400078ef80e */
[----:B------:R-:W-:Y:S02]  /*1c00*/  SHF.R.U32.HI R14, RZ, 0x18, R17 ;  /* 0x00000018ff0e7819 */ /* 0x000fe40000011611 */
[----:B------:R-:W-:Y:S01]  /*1c10*/  LOP3.LUT R17, R10, 0xf0, RZ, 0xc0, !PT ;  /* 0x000000f00a117812 */ /* 0x000fe200078ec0ff */
[----:B------:R-:W-:Y:S01]  /*1c20*/  IMAD.SHL.U32 R10, R19, 0x10, RZ ;  /* 0x00000010130a7824 */ /* 0x000fe200078e00ff */
[----:B------:R-:W-:Y:S02]  /*1c30*/  LOP3.LUT R15, R6, 0xf0, RZ, 0xc0, !PT ;  /* 0x000000f0060f7812 */ /* 0x000fe400078ec0ff */
[----:B------:R-:W-:Y:S02]  /*1c40*/  LOP3.LUT R6, R17, 0xf, R12, 0xf8, !PT ;  /* 0x0000000f11067812 */ /* 0x000fe400078ef80c */
[----:B------:R-:W-:Y:S01]  /*1c50*/  LOP3.LUT R12, R15, 0xf, R18, 0xf8, !PT ;  /* 0x0000000f0f0c7812 */ /* 0x000fe200078ef812 */
[----:B------:R-:W-:Y:S01]  /*1c60*/  IMAD.SHL.U32 R15, R19, 0x100, RZ ;  /* 0x00000100130f7824 */ /* 0x000fe200078e00ff */
[----:B------:R-:W-:-:S02]  /*1c70*/  LOP3.LUT R3, R3, 0xf00, R10, 0xf8, !PT ;  /* 0x00000f0003037812 */ /* 0x000fc400078ef80a */
[--C-:B------:R-:W-:Y:S02]  /*1c80*/  SHF.R.U32.HI R10, RZ, 0x4, R19.reuse ;  /* 0x00000004ff0a7819 */ /* 0x100fe40000011613 */
[----:B------:R-:W-:Y:S02]  /*1c90*/  LOP3.LUT R21, R14, 0xf0, RZ, 0xc0, !PT ;  /* 0x000000f00e157812 */ /* 0x000fe400078ec0ff */
[----:B------:R-:W-:Y:S02]  /*1ca0*/  SHF.R.U32.HI R14, RZ, 0xc, R19 ;  /* 0x0000000cff0e7819 */ /* 0x000fe40000011613 */
[----:B------:R-:W-:Y:S02]  /*1cb0*/  LOP3.LUT R12, R12, 0xf00, R15, 0xf8, !PT ;  /* 0x00000f000c0c7812 */ /* 0x000fe400078ef80f */
[----:B------:R-:W-:Y:S02]  /*1cc0*/  LOP3.LUT R10, R7, 0xf00, R10, 0xf8, !PT ;  /* 0x00000f00070a7812 */ /* 0x000fe400078ef80a */
[----:B------:R-:W-:-:S02]  /*1cd0*/  SHF.R.U32.HI R7, RZ, 0x14, R19 ;  /* 0x00000014ff077819 */ /* 0x000fc40000011613 */
[----:B------:R-:W-:Y:S02]  /*1ce0*/  SHF.R.U32.HI R15, RZ, 0x10, R11 ;  /* 0x00000010ff0f7819 */ /* 0x000fe4000001160b */
[----:B------:R-:W-:Y:S01]  /*1cf0*/  LOP3.LUT R9, R9, 0xf00, R14, 0xf8, !PT ;  /* 0x00000f0009097812 */ /* 0x000fe200078ef80e */
[----:B------:R-:W-:Y:S01]  /*1d00*/  IMAD.SHL.U32 R16, R11, 0x100, RZ ;  /* 0x000001000b107824 */ /* 0x000fe200078e00ff */
[--C-:B------:R-:W-:Y:S02]  /*1d10*/  LOP3.LUT R14, R2, 0xf00, R19.reuse, 0xf8, !PT ;  /* 0x00000f00020e7812 */ /* 0x100fe400078ef813 */
[----:B------:R-:W-:Y:S02]  /*1d20*/  LEA.HI R18, R18, R21, RZ, 0x4 ;  /* 0x0000001512127211 */ /* 0x000fe400078f20ff */
[----:B------:R-:W-:Y:S02]  /*1d30*/  LOP3.LUT R7, R7, 0xf00, RZ, 0xc0, !PT ;  /* 0x00000f0007077812 */ /* 0x000fe400078ec0ff */
[----:B------:R-:W-:Y:S01]  /*1d40*/  LOP3.LUT R2, R15, 0xf000, RZ, 0xc0, !PT ;  /* 0x0000f0000f027812 */ /* 0x000fe200078ec0ff */
[----:B------:R-:W-:Y:S01]  /*1d50*/  IMAD.SHL.U32 R15, R11, 0x1000, RZ ;  /* 0x000010000b0f7824 */ /* 0x000fe200078e00ff */
[----:B------:R-:W-:-:S02]  /*1d60*/  SHF.R.U32.HI R17, RZ, 0x8, R19 ;  /* 0x00000008ff117819 */ /* 0x000fc40000011613 */
[----:B------:R-:W-:Y:S02]  /*1d70*/  IADD3 R2, PT, PT, R2, R7, R18 ;  /* 0x0000000702027210 */ /* 0x000fe40007ffe012 */
[----:B------:R-:W-:Y:S02]  /*1d80*/  LOP3.LUT R7, R3, 0xf000, R16, 0xf8, !PT ;  /* 0x0000f00003077812 */ /* 0x000fe400078ef810 */
[----:B------:R-:W-:Y:S01]  /*1d90*/  LOP3.LUT R3, R12, 0xf000, R15, 0xf8, !PT ;  /* 0x0000f0000c037812 */ /* 0x000fe200078ef80f */
[----:B------:R-:W-:Y:S01]  /*1da0*/  IMAD.SHL.U32 R15, R11, 0x10, RZ ;  /* 0x000000100b0f7824 */ /* 0x000fe200078e00ff */
[----:B------:R-:W-:Y:S02]  /*1db0*/  SHF.R.U32.HI R19, RZ, 0x10, R19 ;  /* 0x00000010ff137819 */ /* 0x000fe40000011613 */
[----:B------:R-:W-:Y:S02]  /*1dc0*/  LOP3.LUT R8, R8, 0xf00, R17, 0xf8, !PT ;  /* 0x00000f0008087812 */ /* 0x000fe400078ef811 */
[----:B------:R-:W-:-:S02]  /*1dd0*/  SHF.R.U32.HI R17, RZ, 0x4, R11 ;  /* 0x00000004ff117819 */ /* 0x000fc4000001160b */
[----:B------:R-:W-:Y:S02]  /*1de0*/  LOP3.LUT R19, R6, 0xf00, R19, 0xf8, !PT ;  /* 0x00000f0006137812 */ /* 0x000fe400078ef813 */
[----:B------:R-:W-:Y:S02]  /*1df0*/  SHF.R.U32.HI R12, RZ, 0x8, R11 ;  /* 0x00000008ff0c7819 */ /* 0x000fe4000001160b */
[----:B------:R-:W-:Y:S02]  /*1e00*/  LOP3.LUT R6, R14, 0xf000, R15, 0xf8, !PT ;  /* 0x0000f0000e067812 */ /* 0x000fe400078ef80f */
[----:B------:R-:W-:Y:S01]  /*1e10*/  LOP3.LUT R15, R8, 0xf000, R17, 0xf8, !PT ;  /* 0x0000f000080f7812 */ /* 0x000fe200078ef811 */
[----:B------:R-:W-:Y:S01]  /*1e20*/  IMAD.SHL.U32 R8, R0, 0x1000, RZ ;  /* 0x0000100000087824 */ /* 0x000fe200078e00ff */
[----:B------:R-:W-:Y:S02]  /*1e30*/  LOP3.LUT R9, R9, 0xf000, R12, 0xf8, !PT ;  /* 0x0000f00009097812 */ /* 0x000fe400078ef80c */
[----:B------:R-:W-:Y:S01]  /*1e40*/  LOP3.LUT R14, R10, 0xf000, R11, 0xf8, !PT ;  /* 0x0000f0000a0e7812 */ /* 0x000fe200078ef80b */
[----:B------:R-:W-:Y:S01]  /*1e50*/  IMAD.U32 R10, R0, 0x10000, RZ ;  /* 0x00010000000a7824 */ /* 0x000fe200078e00ff */
[----:B------:R-:W-:-:S02]  /*1e60*/  SHF.R.U32.HI R12, RZ, 0x4, R0 ;  /* 0x00000004ff0c7819 */ /* 0x000fc40000011600 */
[----:B------:R-:W-:Y:S02]  /*1e70*/  LOP3.LUT R8, R7, 0xf0000, R8, 0xf8, !PT ;  /* 0x000f000007087812 */ /* 0x000fe400078ef808 */
[----:B------:R-:W-:Y:S01]  /*1e80*/  LOP3.LUT R7, R9, 0xf0000, R12, 0xf8, !PT ;  /* 0x000f000009077812 */ /* 0x000fe200078ef80c */
[C---:B------:R-:W-:Y:S01]  /*1e90*/  IMAD.SHL.U32 R9, R0.reuse, 0x100, RZ ;  /* 0x0000010000097824 */ /* 0x040fe200078e00ff */
[----:B------:R-:W-:Y:S01]  /*1ea0*/  SHF.R.U32.HI R16, RZ, 0xc, R11 ;  /* 0x0000000cff107819 */ /* 0x000fe2000001160b */
[----:B------:R-:W-:Y:S01]  /*1eb0*/  IMAD.SHL.U32 R17, R0, 0x10, RZ ;  /* 0x0000001000117824 */ /* 0x000fe200078e00ff */
[----:B------:R-:W-:Y:S02]  /*1ec0*/  LOP3.LUT R12, R3, 0xf0000, R10, 0xf8, !PT ;  /* 0x000f0000030c7812 */ /* 0x000fe400078ef80a */
[--C-:B------:R-:W-:Y:S02]  /*1ed0*/  SHF.R.U32.HI R11, RZ, 0x8, R0.reuse ;  /* 0x00000008ff0b7819 */ /* 0x100fe40000011600 */
[----:B------:R-:W-:-:S02]  /*1ee0*/  LOP3.LUT R3, R15, 0xf0000, R0, 0xf8, !PT ;  /* 0x000f00000f037812 */ /* 0x000fc400078ef800 */
[----:B------:R-:W-:Y:S02]  /*1ef0*/  SHF.R.U32.HI R0, RZ, 0xc, R0 ;  /* 0x0000000cff007819 */ /* 0x000fe40000011600 */
[----:B------:R-:W-:Y:S02]  /*1f00*/  SHF.R.U32.HI R15, RZ, 0x8, R20 ;  /* 0x00000008ff0f7819 */ /* 0x000fe40000011614 */
[----:B------:R-:W-:Y:S02]  /*1f10*/  LOP3.LUT R16, R19, 0xf000, R16, 0xf8, !PT ;  /* 0x0000f00013107812 */ /* 0x000fe400078ef810 */
[----:B------:R-:W-:Y:S02]  /*1f20*/  LOP3.LUT R9, R6, 0xf0000, R9, 0xf8, !PT ;  /* 0x000f000006097812 */ /* 0x000fe400078ef809 */
[----:B------:R-:W-:Y:S02]  /*1f30*/  LOP3.LUT R19, R0, 0xf0000, RZ, 0xc0, !PT ;  /* 0x000f000000137812 */ /* 0x000fe400078ec0ff */
[----:B------:R-:W-:-:S02]  /*1f40*/  LOP3.LUT R6, R15, 0xf00000, RZ, 0xc0, !PT ;  /* 0x00f000000f067812 */ /* 0x000fc400078ec0ff */
[----:B------:R-:W-:Y:S01]  /*1f50*/  LOP3.LUT R10, R14, 0xf0000, R17, 0xf8, !PT ;  /* 0x000f00000e0a7812 */ /* 0x000fe200078ef811 */
[----:B------:R-:W-:Y:S01]  /*1f60*/  IMAD.U32 R17, R20, 0x10000, RZ ;  /* 0x0001000014117824 */ /* 0x000fe200078e00ff */
[----:B------:R-:W-:Y:S02]  /*1f70*/  IADD3 R2, PT, PT, R6, R19, R2 ;  /* 0x0000001306027210 */ /* 0x000fe40007ffe002 */
[--C-:B------:R-:W-:Y:S01]  /*1f80*/  LOP3.LUT R6, R7, 0xf00000, R20.reuse, 0xf8, !PT ;  /* 0x00f0000007067812 */ /* 0x100fe200078ef814 */
[----:B------:R-:W-:Y:S01]  /*1f90*/  IMAD.SHL.U32 R7, R13, 0x100000, RZ ;  /* 0x001000000d077824 */ /* 0x000fe200078e00ff */
[----:B------:R-:W-:Y:S02]  /*1fa0*/  LOP3.LUT R11, R16, 0xf0000, R11, 0xf8, !PT ;  /* 0x000f0000100b7812 */ /* 0x000fe400078ef80b */
[----:B------:R-:W-:Y:S01]  /*1fb0*/  SHF.R.U32.HI R0, RZ, 0x4, R20 ;  /* 0x00000004ff007819 */ /* 0x000fe20000011614 */
[----:B------:R-:W-:Y:S01]  /*1fc0*/  IMAD.SHL.U32 R14, R20, 0x1000, RZ ;  /* 0x00001000140e7824 */ /* 0x000fe200078e00ff */
[----:B------:R-:W-:Y:S01]  /*1fd0*/  LOP3.LUT R8, R8, 0xf00000, R17, 0xf8, !PT ;  /* 0x00f0000008087812 */ /* 0x000fe200078ef811 */
[C---:B------:R-:W-:Y:S01]  /*1fe0*/  IMAD.SHL.U32 R15, R20.reuse, 0x100000, RZ ;  /* 0x00100000140f7824 */ /* 0x040fe200078e00ff */
[----:B------:R-:W-:Y:S01]  /*1ff0*/  LOP3.LUT R0, R11, 0xf00000, R0, 0xf8, !PT ;  /* 0x00f000000b007812 */ /* 0x000fe200078ef800 */
[----:B------:R-:W-:Y:S01]  /*2000*/  IMAD.SHL.U32 R11, R20, 0x100, RZ ;  /* 0x00000100140b7824 */ /* 0x000fe200078e00ff */
[----:B------:R-:W-:Y:S01]  /*2010*/  LOP3.LUT R7, R8, 0xf000000, R7, 0xf8, !PT ;  /* 0x0f00000008077812 */ /* 0x000fe200078ef807 */
[----:B------:R-:W-:Y:S01]  /*2020*/  IMAD.SHL.U32 R20, R20, 0x10, RZ ;  /* 0x0000001014147824 */ /* 0x000fe200078e00ff */
[----:B------:R-:W-:Y:S01]  /*2030*/  LOP3.LUT R9, R9, 0xf00000, R14, 0xf8, !PT ;  /* 0x00f0000009097812 */ /* 0x000fe200078ef80e */
[----:B------:R-:W-:Y:S01]  /*2040*/  IMAD.U32 R8, R13, 0x10000, RZ ;  /* 0x000100000d087824 */ /* 0x000fe200078e00ff */
[----:B------:R-:W-:-:S02]  /*2050*/  SHF.R.U32.HI R14, RZ, 0x4, R13 ;  /* 0x00000004ff0e7819 */ /* 0x000fc4000001160d */
[----:B------:R-:W-:Y:S01]  /*2060*/  LOP3.LUT R10, R10, 0xf00000, R11, 0xf8, !PT ;  /* 0x00f000000a0a7812 */ /* 0x000fe200078ef80b */
[----:B------:R-:W-:Y:S01]  /*2070*/  IMAD.SHL.U32 R11, R13, 0x1000, RZ ;  /* 0x000010000d0b7824 */ /* 0x000fe200078e00ff */
[----:B------:R-:W-:Y:S01]  /*2080*/  LOP3.LUT R20, R3, 0xf00000, R20, 0xf8, !PT ;  /* 0x00f0000003147812 */ /* 0x000fe200078ef814 */
[----:B------:R-:W-:Y:S01]  /*2090*/  IMAD.SHL.U32 R3, R13, 0x1000000, RZ ;  /* 0x010000000d037824 */ /* 0x000fe200078e00ff */
[----:B------:R-:W-:Y:S01]  /*20a0*/  LOP3.LUT R8, R9, 0xf000000, R8, 0xf8, !PT ;  /* 0x0f00000009087812 */ /* 0x000fe200078ef808 */
[C---:B------:R-:W-:Y:S01]  /*20b0*/  IMAD.SHL.U32 R9, R13.reuse, 0x100, RZ ;  /* 0x000001000d097824 */ /* 0x040fe200078e00ff */
[----:B------:R-:W-:Y:S01]  /*20c0*/  LOP3.LUT R0, R0, 0xf000000, R13, 0xf8, !PT ;  /* 0x0f00000000007812 */ /* 0x000fe200078ef80d */
[----:B------:R-:W-:Y:S01]  /*20d0*/  IMAD.SHL.U32 R13, R13, 0x10, RZ ;  /* 0x000000100d0d7824 */ /* 0x000fe200078e00ff */
[----:B------:R-:W-:Y:S02]  /*20e0*/  LOP3.LUT R12, R12, 0xf00000, R15, 0xf8, !PT ;  /* 0x00f000000c0c7812 */ /* 0x000fe400078ef80f */
[----:B------:R-:W-:-:S02]  /*20f0*/  LOP3.LUT R16, R22, 0xf0000000, RZ, 0xc0, !PT ;  /* 0xf000000016107812 */ /* 0x000fc400078ec0ff */
[----:B------:R-:W-:Y:S01]  /*2100*/  LOP3.LUT R15, R14, 0xf000000, RZ, 0xc0, !PT ;  /* 0x0f0000000e0f7812 */ /* 0x000fe200078ec0ff */
[----:B------:R-:W-:Y:S01]  /*2110*/  IMAD.SHL.U32 R17, R22, 0x10, RZ ;  /* 0x0000001016117824 */ /* 0x000fe200078e00ff */
[----:B------:R-:W-:Y:S01]  /*2120*/  LOP3.LUT R10, R10, 0xf000000, R11, 0xf8, !PT ;  /* 0x0f0000000a0a7812 */ /* 0x000fe200078ef80b */
[----:B------:R-:W-:Y:S01]  /*2130*/  IMAD.U32 R11, R22, 0x10000, RZ ;  /* 0x00010000160b7824 */ /* 0x000fe200078e00ff */
[----:B------:R-:W-:Y:S01]  /*2140*/  IADD3 R19, PT, PT, R16, R15, R2 ;  /* 0x0000000f10137210 */ /* 0x000fe20007ffe002 */
[----:B------:R-:W-:Y:S01]  /*2150*/  IMAD.SHL.U32 R2, R22, 0x1000000, RZ ;  /* 0x0100000016027824 */ /* 0x000fe200078e00ff */
[----:B------:R-:W-:Y:S01]  /*2160*/  LOP3.LUT R20, R20, 0xf000000, R9, 0xf8, !PT ;  /* 0x0f00000014147812 */ /* 0x000fe200078ef809 */
[----:B------:R-:W-:Y:S01]  /*2170*/  IMAD.SHL.U32 R9, R22, 0x100000, RZ ;  /* 0x0010000016097824 */ /* 0x000fe200078e00ff */
[----:B------:R-:W-:Y:S01]  /*2180*/  LOP3.LUT R6, R6, 0xf000000, R13, 0xf8, !PT ;  /* 0x0f00000006067812 */ /* 0x000fe200078ef80d */
[----:B------:R-:W-:Y:S01]  /*2190*/  IMAD.SHL.U32 R13, R22, 0x1000, RZ ;  /* 0x00001000160d7824 */ /* 0x000fe200078e00ff */
[----:B------:R-:W-:Y:S01]  /*21a0*/  LOP3.LUT R3, R12, 0xf000000, R3, 0xf8, !PT ;  /* 0x0f0000000c037812 */ /* 0x000fe200078ef803 */
[----:B------:R-:W-:Y:S01]  /*21b0*/  IMAD.SHL.U32 R15, R22, 0x100, RZ ;  /* 0x00000100160f7824 */ /* 0x000fe200078e00ff */
[----:B------:R-:W-:-:S02]  /*21c0*/  LOP3.LUT R7, R7, 0xf0000000, R2, 0xf8, !PT ;  /* 0xf000000007077812 */ /* 0x000fc400078ef802 */
[----:B------:R-:W-:Y:S01]  /*21d0*/  LOP3.LUT R9, R8, 0xf0000000, R9, 0xf8, !PT ;  /* 0xf000000008097812 */ /* 0x000fe200078ef809 */
[----:B------:R-:W-:Y:S01]  /*21e0*/  IMAD R3, R22, 0x10000000, R3 ;  /* 0x1000000016037824 */ /* 0x000fe200078e0203 */
[----:B------:R-:W-:Y:S02]  /*21f0*/  LOP3.LUT R11, R10, 0xf0000000, R11, 0xf8, !PT ;  /* 0xf00000000a0b7812 */ /* 0x000fe400078ef80b */
[----:B------:R-:W-:Y:S02]  /*2200*/  LOP3.LUT R13, R20, 0xf0000000, R13, 0xf8, !PT ;  /* 0xf0000000140d7812 */ /* 0x000fe400078ef80d */
[----:B------:R-:W-:Y:S02]  /*2210*/  LOP3.LUT R15, R6, 0xf0000000, R15, 0xf8, !PT ;  /* 0xf0000000060f7812 */ /* 0x000fe400078ef80f */
        /* <DEDUP_REMOVED lines=14> */
.L_x_1:
        /* <DEDUP_REMOVED lines=16> */
.L_x_5:


//--------------------- .text._Z22interleave_kernel_2bitPKjPj --------------------------
	.section	.text._Z22interleave_kernel_2bitPKjPj,"ax",@progbits
	.align	128
        .global         _Z22interleave_kernel_2bitPKjPj
        .type           _Z22interleave_kernel_2bitPKjPj,@function
        .size           _Z22interleave_kernel_2bitPKjPj,(.L_x_6 - _Z22interleave_kernel_2bitPKjPj)
        .other          _Z22interleave_kernel_2bitPKjPj,@"STO_CUDA_ENTRY STV_DEFAULT"
_Z22interleave_kernel_2bitPKjPj:
.text._Z22interleave_kernel_2bitPKjPj:
        /* <DEDUP_REMOVED lines=36> */
[----:B--2---:R-:W-:-:S05]  /*0240*/  IMAD.SHL.U32 R4, R29, 0x4, RZ ;  /* 0x000000041d047824 */ /* 0x004fca00078e00ff */
[----:B------:R-:W-:Y:S01]  /*0250*/  LOP3.LUT R5, R4, 0xc, RZ, 0xc0, !PT ;  /* 0x0000000c04057812 */ /* 0x000fe200078ec0ff */
[----:B---3--:R-:W-:-:S03]  /*0260*/  IMAD.SHL.U32 R4, R26, 0x10, RZ ;  /* 0x000000101a047824 */ /* 0x008fc600078e00ff */
[----:B----4-:R-:W-:-:S04]  /*0270*/  LOP3.LUT R5, R5, 0x3, R28, 0xf8, !PT ;  /* 0x0000000305057812 */ /* 0x010fc800078ef81c */
[----:B------:R-:W-:Y:S01]  /*0280*/  LOP3.LUT R4, R5, 0x30, R4, 0xf8, !PT ;  /* 0x0000003005047812 */ /* 0x000fe200078ef804 */
[----:B-----5:R-:W-:-:S05]  /*0290*/  IMAD.SHL.U32 R5, R27, 0x40, RZ ;  /* 0x000000401b057824 */ /* 0x020fca00078e00ff */
[----:B------:R-:W-:Y:S01]  /*02a0*/  LOP3.LUT R4, R4, 0xc0, R5, 0xf8, !PT ;  /* 0x000000c004047812 */ /* 0x000fe200078ef805 */
[----:B------:R-:W-:-:S05]  /*02b0*/  IMAD.SHL.U32 R5, R21, 0x100, RZ ;  /* 0x0000010015057824 */ /* 0x000fca00078e00ff */
[----:B------:R-:W-:Y:S01]  /*02c0*/  LOP3.LUT R4, R4, 0x300, R5, 0xf8, !PT ;  /* 0x0000030004047812 */ /* 0x000fe200078ef805 */
[----:B------:R-:W-:-:S05]  /*02d0*/  IMAD.SHL.U32 R5, R23, 0x400, RZ ;  /* 0x0000040017057824 */ /* 0x000fca00078e00ff */
[----:B------:R-:W-:Y:S01]  /*02e0*/  LOP3.LUT R4, R4, 0xc00, R5, 0xf8, !PT ;  /* 0x00000c0004047812 */ /* 0x000fe200078ef805 */
[----:B------:R-:W-:-:S05]  /*02f0*/  IMAD.SHL.U32 R5, R17, 0x1000, RZ ;  /* 0x0000100011057824 */ /* 0x000fca00078e00ff */
[----:B------:R-:W-:Y:S01]  /*0300*/  LOP3.LUT R4, R4, 0x3000, R5, 0xf8, !PT ;  /* 0x0000300004047812 */ /* 0x000fe200078ef805 */
[----:B------:R-:W-:-:S05]  /*0310*/  IMAD.SHL.U32 R5, R19, 0x4000, RZ ;  /* 0x0000400013057824 */ /* 0x000fca00078e00ff */
[----:B------:R-:W-:Y:S01]  /*0320*/  LOP3.LUT R4, R4, 0xc000, R5, 0xf8, !PT ;  /* 0x0000c00004047812 */ /* 0x000fe200078ef805 */
[----:B------:R-:W-:-:S05]  /*0330*/  IMAD.U32 R5, R14, 0x10000, RZ ;  /* 0x000100000e057824 */ /* 0x000fca00078e00ff */
[----:B------:R-:W-:Y:S01]  /*0340*/  LOP3.LUT R4, R4, 0x30000, R5, 0xf8, !PT ;  /* 0x0003000004047812 */ /* 0x000fe200078ef805 */
[----:B------:R-:W-:-:S05]  /*0350*/  IMAD.SHL.U32 R5, R16, 0x40000, RZ ;  /* 0x0004000010057824 */ /* 0x000fca00078e00ff */
[----:B------:R-:W-:Y:S01]  /*0360*/  LOP3.LUT R4, R4, 0xc0000, R5, 0xf8, !PT ;  /* 0x000c000004047812 */ /* 0x000fe200078ef805 */
[----:B------:R-:W-:-:S05]  /*0370*/  IMAD.SHL.U32 R5, R12, 0x100000, RZ ;  /* 0x001000000c057824 */ /* 0x000fca00078e00ff */
[----:B------:R-:W-:Y:S01]  /*0380*/  LOP3.LUT R4, R4, 0x300000, R5, 0xf8, !PT ;  /* 0x0030000004047812 */ /* 0x000fe200078ef805 */
[----:B------:R-:W-:Y:S02]  /*0390*/  IMAD.SHL.U32 R5, R13, 0x400000, RZ ;  /* 0x004000000d057824 */ /* 0x000fe400078e00ff */
[----:B------:R-:W-:-:S03]  /*03a0*/  IMAD.SHL.U32 R33, R10, 0x1000000, RZ ;  /* 0x010000000a217824 */ /* 0x000fc600078e00ff */
[----:B------:R-:W-:Y:S01]  /*03b0*/  LOP3.LUT R30, R4, 0xc00000, R5, 0xf8, !PT ;  /* 0x00c00000041e7812 */ /* 0x000fe200078ef805 */
[----:B------:R-:W-:Y:S01]  /*03c0*/  IMAD.SHL.U32 R32, R11, 0x4000000, RZ ;  /* 0x040000000b207824 */ /* 0x000fe200078e00ff */
[----:B------:R-:W0:Y:S02]  /*03d0*/  LDC.64 R4, c[0x0][0x388] ;  /* 0x0000e200ff047b82 */ /* 0x000e240000000a00 */
[----:B------:R-:W-:Y:S01]  /*03e0*/  LOP3.LUT R33, R30, 0x3000000, R33, 0xf8, !PT ;  /* 0x030000001e217812 */ /* 0x000fe200078ef821 */
[----:B------:R-:W-:-:S03]  /*03f0*/  IMAD.SHL.U32 R30, R6, 0x4, RZ ;  /* 0x00000004061e7824 */ /* 0x000fc600078e00ff */
[----:B------:R-:W-:Y:S02]  /*0400*/  LOP3.LUT R33, R33, 0xc000000, R32, 0xf8, !PT ;  /* 0x0c00000021217812 */ /* 0x000fe400078ef820 */
[----:B------:R-:W-:Y:S01]  /*0410*/  LOP3.LUT R35, R30, 0xc, RZ, 0xc0, !PT ;  /* 0x0000000c1e237812 */ /* 0x000fe200078ec0ff */
[----:B------:R-:W-:Y:S01]  /*0420*/  IMAD.SHL.U32 R30, R9, 0x10000000, RZ ;  /* 0x10000000091e7824 */ /* 0x000fe200078e00ff */
[----:B------:R-:W2:Y:S02]  /*0430*/  LDG.E.CONSTANT R32, desc[UR4][R2.64+0x70] ;  /* 0x0000700402207981 */ /* 0x000ea4000c1e9900 */
[----:B------:R-:W-:Y:S02]  /*0440*/  LOP3.LUT R35, R35, 0x3, R0, 0xf8, !PT ;  /* 0x0000000323237812 */ /* 0x000fe400078ef800 */
[----:B------:R-:W-:Y:S01]  /*0450*/  LOP3.LUT R33, R33, 0x30000000, R30, 0xf8, !PT ;  /* 0x3000000021217812 */ /* 0x000fe200078ef81e */
[----:B------:R-:W-:-:S05]  /*0460*/  IMAD.SHL.U32 R30, R7, 0x10, RZ ;  /* 0x00000010071e7824 */ /* 0x000fca00078e00ff */
[----:B------:R-:W-:Y:S01]  /*0470*/  LOP3.LUT R30, R35, 0x30, R30, 0xf8, !PT ;  /* 0x00000030231e7812 */ /* 0x000fe200078ef81e */
[----:B------:R-:W-:-:S05]  /*0480*/  IMAD.SHL.U32 R35, R25, 0x40, RZ ;  /* 0x0000004019237824 */ /* 0x000fca00078e00ff */
[----:B------:R-:W-:Y:S02]  /*0490*/  LOP3.LUT R30, R30, 0xc0, R35, 0xf8, !PT ;  /* 0x000000c01e1e7812 */ /* 0x000fe400078ef823 */
[----:B------:R-:W3:Y:S01]  /*04a0*/  LDG.E.CONSTANT R35, desc[UR4][R2.64+0x64] ;  /* 0x0000640402237981 */ /* 0x000ee2000c1e9900 */
[----:B------:R-:W-:-:S03]  /*04b0*/  IMAD R37, R8, 0x40000000, R33 ;  /* 0x4000000008257824 */ /* 0x000fc600078e0221 */
[----:B------:R-:W4:Y:S01]  /*04c0*/  LDG.E.CONSTANT R33, desc[UR4][R2.64+0x68] ;  /* 0x0000680402217981 */ /* 0x000f22000c1e9900 */
[----:B0-----:R-:W-:-:S04]  /*04d0*/  IMAD.WIDE R4, R31, 0x4, R4 ;  /* 0x000000041f047825 */ /* 0x001fc800078e0204 */
        /* <DEDUP_REMOVED lines=10> */
[----:B------:R2:W-:Y:S02]  /*0580*/  STG.E desc[UR4][R4.64], R37 ;  /* 0x0000002504007986 */ /* 0x0005e4000c101904 */
[----:B--2---:R-:W-:Y:S02]  /*0590*/  IMAD.SHL.U32 R37, R32, 0x1000000, RZ ;  /* 0x0100000020257824 */ /* 0x004fe400078e00ff */
[----:B---3--:R-:W-:-:S05]  /*05a0*/  IMAD.SHL.U32 R31, R35, 0x40000, RZ ;  /* 0x00040000231f7824 */ /* 0x008fca00078e00ff */
[----:B------:R-:W-:Y:S01]  /*05b0*/  LOP3.LUT R30, R30, 0xc0000, R31, 0xf8, !PT ;  /* 0x000c00001e1e7812 */ /* 0x000fe200078ef81f */
[----:B----4-:R-:W-:-:S05]  /*05c0*/  IMAD.SHL.U32 R31, R33, 0x100000, RZ ;  /* 0x00100000211f7824 */ /* 0x010fca00078e00ff */
[----:B------:R-:W-:Y:S01]  /*05d0*/  LOP3.LUT R30, R30, 0x300000, R31, 0xf8, !PT ;  /* 0x003000001e1e7812 */ /* 0x000fe200078ef81f */
[----:B------:R-:W-:-:S05]  /*05e0*/  IMAD.SHL.U32 R31, R34, 0x400000, RZ ;  /* 0x00400000221f7824 */ /* 0x000fca00078e00ff */
[----:B------:R-:W-:Y:S02]  /*05f0*/  LOP3.LUT R30, R30, 0xc00000, R31, 0xf8, !PT ;  /* 0x00c000001e1e7812 */ /* 0x000fe400078ef81f */
[----:B------:R-:W2:Y:S02]  /*0600*/  LDG.E.CONSTANT R31, desc[UR4][R2.64+0x74] ;  /* 0x00007404021f7981 */ /* 0x000ea4000c1e9900 */
[----:B------:R-:W-:Y:S02]  /*0610*/  LOP3.LUT R37, R30, 0x3000000, R37, 0xf8, !PT ;  /* 0x030000001e257812 */ /* 0x000fe400078ef825 */
[----:B------:R2:W3:Y:S02]  /*0620*/  LDG.E.CONSTANT R30, desc[UR4][R2.64+0x78] ;  /* 0x00007804021e7981 */ /* 0x0004e4000c1e9900 */
[----:B--2---:R-:W-:-:S05]  /*0630*/  IMAD.SHL.U32 R2, R31, 0x4000000, RZ ;  /* 0x040000001f027824 */ /* 0x004fca00078e00ff */
[----:B------:R-:W-:Y:S01]  /*0640*/  LOP3.LUT R37, R37, 0xc000000, R2, 0xf8, !PT ;  /* 0x0c00000025257812 */ /* 0x000fe200078ef802 */
[----:B---3--:R-:W-:-:S05]  /*0650*/  IMAD.SHL.U32 R2, R30, 0x10000000, RZ ;  /* 0x100000001e027824 */ /* 0x008fca00078e00ff */
[----:B------:R-:W-:-:S05]  /*0660*/  LOP3.LUT R37, R37, 0x30000000, R2, 0xf8, !PT ;  /* 0x3000000025257812 */ /* 0x000fca00078ef802 */
[----:B------:R-:W-:-:S05]  /*0670*/  IMAD R37, R36, 0x40000000, R37 ;  /* 0x4000000024257824 */ /* 0x000fca00078e0225 */
[----:B------:R0:W-:Y:S02]  /*0680*/  STG.E desc[UR4][R4.64+0x4], R37 ;  /* 0x0000042504007986 */ /* 0x0001e4000c101904 */
[----:B0-----:R-:W-:-:S04]  /*0690*/  SHF.R.U32.HI R37, RZ, 0x2, R29 ;  /* 0x00000002ff257819 */ /* 0x001fc8000001161d */
[----:B------:R-:W-:Y:S02]  /*06a0*/  LOP3.LUT R2, R37, 0xc, RZ, 0xc0, !PT ;  /* 0x0000000c25027812 */ /* 0x000fe400078ec0ff */
[----:B------:R-:W-:-:S04]  /*06b0*/  SHF.R.U32.HI R37, RZ, 0x4, R28 ;  /* 0x00000004ff257819 */ /* 0x000fc8000001161c */
[----:B------:R-:W-:Y:S01]  /*06c0*/  LOP3.LUT R3, R2, 0x3, R37, 0xf8, !PT ;  /* 0x0000000302037812 */ /* 0x000fe200078ef825 */
[----:B------:R-:W-:-:S03]  /*06d0*/  IMAD.SHL.U32 R2, R27, 0x4, RZ ;  /* 0x000000041b027824 */ /* 0x000fc600078e00ff */
[----:B------:R-:W-:-:S04]  /*06e0*/  LOP3.LUT R3, R3, 0x30, R26, 0xf8, !PT ;  /* 0x0000003003037812 */ /* 0x000fc800078ef81a */
        /* <DEDUP_REMOVED lines=24> */
[----:B------:R-:W-:Y:S02]  /*0870*/  LOP3.LUT R37, R2, 0xc0000000, R3, 0xf8, !PT ;  /* 0xc000000002257812 */ /* 0x000fe400078ef803 */
[----:B------:R-:W-:-:S04]  /*0880*/  SHF.R.U32.HI R2, RZ, 0x2, R6 ;  /* 0x00000002ff027819 */ /* 0x000fc80000011606 */
        /* <DEDUP_REMOVED lines=28> */
[----:B------:R-:W-:Y:S01]  /*0a50*/  IMAD.SHL.U32 R3, R36, 0x4000000, RZ ;  /* 0x0400000024037824 */ /* 0x000fe200078e00ff */
[----:B------:R0:W-:Y:S04]  /*0a60*/  STG.E desc[UR4][R4.64+0x10], R37 ;  /* 0x0000102504007986 */ /* 0x0001e8000c101904 */
[----:B------:R-:W-:Y:S02]  /*0a70*/  LOP3.LUT R3, R2, 0xc0000000, R3, 0xf8, !PT ;  /* 0xc000000002037812 */ /* 0x000fe400078ef803 */
[----:B------:R-:W-:-:S04]  /*0a80*/  SHF.R.U32.HI R2, RZ, 0x4, R29 ;  /* 0x00000004ff027819 */ /* 0x000fc8000001161d */
[----:B0-----:R-:W-:Y:S02]  /*0a90*/  LOP3.LUT R37, R2, 0xc, RZ, 0xc0, !PT ;  /* 0x0000000c02257812 */ /* 0x001fe400078ec0ff */
[----:B------:R-:W-:-:S04]  /*0aa0*/  SHF.R.U32.HI R2, RZ, 0x6, R28 ;  /* 0x00000006ff027819 */ /* 0x000fc8000001161c */
[----:B------:R-:W-:Y:S02]  /*0ab0*/  LOP3.LUT R2, R37, 0x3, R2, 0xf8, !PT ;  /* 0x0000000325027812 */ /* 0x000fe400078ef802 */
[----:B------:R-:W-:-:S04]  /*0ac0*/  SHF.R.U32.HI R37, RZ, 0x2, R26 ;  /* 0x00000002ff257819 */ /* 0x000fc8000001161a */
[----:B------:R-:W-:Y:S01]  /*0ad0*/  LOP3.LUT R2, R2, 0x30, R37, 0xf8, !PT ;  /* 0x0000003002027812 */ /* 0x000fe200078ef825 */
[----:B------:R-:W-:-:S03]  /*0ae0*/  IMAD.SHL.U32 R37, R21, 0x4, RZ ;  /* 0x0000000415257824 */ /* 0x000fc600078e00ff */
[----:B------:R-:W-:-:S04]  /*0af0*/  LOP3.LUT R2, R2, 0xc0, R27, 0xf8, !PT ;  /* 0x000000c002027812 */ /* 0x000fc800078ef81b */
[----:B------:R-:W-:Y:S01]  /*0b00*/  LOP3.LUT R2, R2, 0x300, R37, 0xf8, !PT ;  /* 0x0000030002027812 */ /* 0x000fe200078ef825 */
[----:B------:R-:W-:Y:S01]  /*0b10*/  IMAD.SHL.U32 R37, R23, 0x10, RZ ;  /* 0x0000001017257824 */ /* 0x000fe200078e00ff */
[----:B------:R0:W-:Y:S04]  /*0b20*/  STG.E desc[UR4][R4.64+0x14], R3 ;  /* 0x0000140304007986 */ /* 0x0001e8000c101904 */
[----:B------:R-:W-:Y:S01]  /*0b30*/  LOP3.LUT R2, R2, 0xc00, R37, 0xf8, !PT ;  /* 0x00000c0002027812 */ /* 0x000fe200078ef825 */
[----:B0-----:R-:W-:-:S05]  /*0b40*/  IMAD.SHL.U32 R3, R17, 0x40, RZ ;  /* 0x0000004011037824 */ /* 0x001fca00078e00ff */
        /* <DEDUP_REMOVED lines=22> */
[----:B------:R-:W-:Y:S02]  /*0cb0*/  LOP3.LUT R2, R3, 0x3, R2, 0xf8, !PT ;  /* 0x0000000303027812 */ /* 0x000fe400078ef802 */
        /* <DEDUP_REMOVED lines=33> */
[----:B------:R-:W-:Y:S02]  /*0ed0*/  LOP3.LUT R2, R2, 0x30, R37, 0xf8, !PT ;  /* 0x0000003002027812 */ /* 0x000fe400078ef825 */
[----:B------:R-:W-:-:S04]  /*0ee0*/  SHF.R.U32.HI R37, RZ, 0x2, R27 ;  /* 0x00000002ff257819 */ /* 0x000fc8000001161b */
[----:B------:R-:W-:Y:S01]  /*0ef0*/  LOP3.LUT R2, R2, 0xc0, R37, 0xf8, !PT ;  /* 0x000000c002027812 */ /* 0x000fe200078ef825 */
[----:B------:R-:W-:Y:S01]  /*0f00*/  IMAD.SHL.U32 R37, R23, 0x4, RZ ;  /* 0x0000000417257824 */ /* 0x000fe200078e00ff */
[----:B------:R0:W-:Y:S02]  /*0f10*/  STG.E desc[UR4][R4.64+0x1c], R3 ;  /* 0x00001c0304007986 */ /* 0x0001e4000c101904 */
[----:B------:R-:W-:-:S04]  /*0f20*/  LOP3.LUT R2, R2, 0x300, R21, 0xf8, !PT ;  /* 0x0000030002027812 */ /* 0x000fc800078ef815 */
        /* <DEDUP_REMOVED lines=60> */
[----:B------:R-:W-:Y:S02]  /*12f0*/  LOP3.LUT R2, R2, 0xc0, R37, 0xf8, !PT ;  /* 0x000000c002027812 */ /* 0x000fe400078ef825 */
[----:B------:R-:W-:Y:S01]  /*1300*/  SHF.R.U32.HI R37, RZ, 0x2, R21 ;  /* 0x00000002ff257819 */ /* 0x000fe20000011615 */
[----:B------:R0:W-:Y:S03]  /*1310*/  STG.E desc[UR4][R4.64+0x24], R3 ;  /* 0x0000240304007986 */ /* 0x0001e6000c101904 */
        /* <DEDUP_REMOVED lines=64> */
[----:B------:R-:W-:Y:S02]  /*1720*/  LOP3.LUT R2, R2, 0x300, R37, 0xf8, !PT ;  /* 0x0000030002027812 */ /* 0x000fe400078ef825 */
[----:B0-----:R-:W-:-:S04]  /*1730*/  SHF.R.U32.HI R3, RZ, 0x2, R23 ;  /* 0x00000002ff037819 */ /* 0x001fc80000011617 */
        /* <DEDUP_REMOVED lines=113> */
[----:B------:R-:W-:Y:S01]  /*1e50*/  IMAD.U32 R3, R36, 0x10000, RZ ;  /* 0x0001000024037824 */ /* 0x000fe200078e00ff */
        /* <DEDUP_REMOVED lines=417> */
[----:B------:R-:W-:Y:S02]  /*3870*/  LOP3.LUT R37, R2, 0xc0000000, R3, 0xf8, !PT ;  /* 0xc000000002257812 */ /* 0x000fe400078ef803 */
[----:B------:R-:W-:Y:S02]  /*3880*/  LOP3.LUT R3, R29, 0xc, RZ, 0xc0, !PT ;  /* 0x0000000c1d037812 */ /* 0x000fe400078ec0ff */
[----:B------:R-:W-:-:S04]  /*3890*/  SHF.R.U32.HI R2, RZ, 0x2, R28 ;  /* 0x00000002ff027819 */ /* 0x000fc8000001161c */
        /* <DEDUP_REMOVED lines=26> */
[----:B------:R-:W-:-:S04]  /*3a40*/  SHF.R.U32.HI R29, RZ, 0x1c, R29 ;  /* 0x0000001cff1d7819 */ /* 0x000fc8000001161d */
[----:B------:R-:W-:Y:S01]  /*3a50*/  LOP3.LUT R2, R2, 0x30000000, R3, 0xf8, !PT ;  /* 0x3000000002027812 */ /* 0x000fe200078ef803 */
[----:B------:R-:W-:Y:S01]  /*3a60*/  IMAD.SHL.U32 R3, R8, 0x10000000, RZ ;  /* 0x1000000008037824 */ /* 0x000fe200078e00ff */
[----:B------:R-:W-:Y:S02]  /*3a70*/  LOP3.LUT R29, R29, 0xc, RZ, 0xc0, !PT ;  /* 0x0000000c1d1d7812 */ /* 0x000fe400078ec0ff */
[----:B------:R-:W-:Y:S02]  /*3a80*/  SHF.R.U32.HI R26, RZ, 0x1a, R26 ;  /* 0x0000001aff1a7819 */ /* 0x000fe4000001161a */
[----:B------:R-:W-:Y:S01]  /*3a90*/  SHF.R.U32.HI R27, RZ, 0x18, R27 ;  /* 0x00000018ff1b7819 */ /* 0x000fe2000001161b */
[----:B------:R0:W-:Y:S03]  /*3aa0*/  STG.E desc[UR4][R4.64+0x70], R37 ;  /* 0x0000702504007986 */ /* 0x0001e6000c101904 */
[----:B------:R-:W-:-:S02]  /*3ab0*/  LOP3.LUT R27, R27, 0xc0, RZ, 0xc0, !PT ;  /* 0x000000c01b1b7812 */ /* 0x000fc400078ec0ff */
[----:B0-----:R-:W-:Y:S02]  /*3ac0*/  LOP3.LUT R37, R2, 0xc0000000, R3, 0xf8, !PT ;  /* 0xc000000002257812 */ /* 0x001fe400078ef803 */
[----:B------:R-:W-:Y:S02]  /*3ad0*/  LEA.HI R2, R28, R29, RZ, 0x2 ;  /* 0x0000001d1c027211 */ /* 0x000fe400078f10ff */
[----:B------:R-:W-:Y:S02]  /*3ae0*/  LOP3.LUT R3, R26, 0x30, RZ, 0xc0, !PT ;  /* 0x000000301a037812 */ /* 0x000fe400078ec0ff */
[----:B------:R-:W-:Y:S02]  /*3af0*/  LOP3.LUT R26, R6, 0xc, RZ, 0xc0, !PT ;  /* 0x0000000c061a7812 */ /* 0x000fe400078ec0ff */
[----:B------:R-:W-:Y:S02]  /*3b00*/  IADD3 R2, PT, PT, R27, R3, R2 ;  /* 0x000000031b027210 */ /* 0x000fe40007ffe002 */
        /* <DEDUP_REMOVED lines=28> */
[----:B------:R-:W-:-:S04]  /*3cd0*/  SHF.R.U32.HI R6, RZ, 0x1c, R6 ;  /* 0x0000001cff067819 */ /* 0x000fc80000011606 */
[----:B------:R-:W-:Y:S01]  /*3ce0*/  LOP3.LUT R3, R3, 0x30000000, R26, 0xf8, !PT ;  /* 0x3000000003037812 */ /* 0x000fe200078ef81a */
[----:B------:R-:W-:Y:S01]  /*3cf0*/  IMAD.SHL.U32 R26, R36, 0x10000000, RZ ;  /* 0x10000000241a7824 */ /* 0x000fe200078e00ff */
[----:B------:R-:W-:Y:S02]  /*3d00*/  LOP3.LUT R29, R6, 0xc, RZ, 0xc0, !PT ;  /* 0x0000000c061d7812 */ /* 0x000fe400078ec0ff */
[----:B------:R-:W-:Y:S02]  /*3d10*/  LOP3.LUT R27, R27, 0xc, RZ, 0xc0, !PT ;  /* 0x0000000c1b1b7812 */ /* 0x000fe400078ec0ff */
[----:B------:R-:W-:Y:S02]  /*3d20*/  SHF.R.U32.HI R6, RZ, 0x1c, R0 ;  /* 0x0000001cff067819 */ /* 0x000fe40000011600 */
[----:B------:R-:W-:Y:S02]  /*3d30*/  LOP3.LUT R3, R3, 0xc0000000, R26, 0xf8, !PT ;  /* 0xc000000003037812 */ /* 0x000fe400078ef81a */
[----:B------:R-:W-:-:S02]  /*3d40*/  SHF.R.U32.HI R26, RZ, 0x1a, R7 ;  /* 0x0000001aff1a7819 */ /* 0x000fc40000011607 */
[----:B------:R-:W-:Y:S02]  /*3d50*/  LOP3.LUT R6, R27, 0x3, R6, 0xf8, !PT ;  /* 0x000000031b067812 */ /* 0x000fe400078ef806 */
[----:B------:R-:W-:Y:S02]  /*3d60*/  SHF.R.U32.HI R7, RZ, 0x18, R7 ;  /* 0x00000018ff077819 */ /* 0x000fe40000011607 */
[----:B------:R-:W-:Y:S02]  /*3d70*/  SHF.R.U32.HI R28, RZ, 0x18, R25 ;  /* 0x00000018ff1c7819 */ /* 0x000fe40000011619 */
[----:B------:R-:W-:Y:S02]  /*3d80*/  LOP3.LUT R6, R6, 0x30, R7, 0xf8, !PT ;  /* 0x0000003006067812 */ /* 0x000fe400078ef807 */
[----:B------:R-:W-:Y:S02]  /*3d90*/  SHF.R.U32.HI R25, RZ, 0x16, R25 ;  /* 0x00000016ff197819 */ /* 0x000fe40000011619 */
[----:B------:R-:W-:-:S02]  /*3da0*/  SHF.R.U32.HI R7, RZ, 0x14, R22 ;  /* 0x00000014ff077819 */ /* 0x000fc40000011616 */
[----:B------:R-:W-:-:S04]  /*3db0*/  LOP3.LUT R6, R6, 0xc0, R25, 0xf8, !PT ;  /* 0x000000c006067812 */ /* 0x000fc800078ef819 */
[----:B------:R-:W-:Y:S02]  /*3dc0*/  LOP3.LUT R6, R6, 0x300, R7, 0xf8, !PT ;  /* 0x0000030006067812 */ /* 0x000fe400078ef807 */
[----:B------:R-:W-:-:S04]  /*3dd0*/  SHF.R.U32.HI R7, RZ, 0x12, R24 ;  /* 0x00000012ff077819 */ /* 0x000fc80000011618 */
[----:B------:R-:W-:Y:S02]  /*3de0*/  LOP3.LUT R6, R6, 0xc00, R7, 0xf8, !PT ;  /* 0x00000c0006067812 */ /* 0x000fe400078ef807 */
[----:B------:R-:W-:-:S04]  /*3df0*/  SHF.R.U32.HI R7, RZ, 0x10, R18 ;  /* 0x00000010ff077819 */ /* 0x000fc80000011612 */
[----:B------:R-:W-:Y:S02]  /*3e00*/  LOP3.LUT R6, R6, 0x3000, R7, 0xf8, !PT ;  /* 0x0000300006067812 */ /* 0x000fe400078ef807 */
[----:B------:R-:W-:-:S04]  /*3e10*/  SHF.R.U32.HI R7, RZ, 0xe, R20 ;  /* 0x0000000eff077819 */ /* 0x000fc80000011614 */
[----:B------:R-:W-:Y:S02]  /*3e20*/  LOP3.LUT R6, R6, 0xc000, R7, 0xf8, !PT ;  /* 0x0000c00006067812 */ /* 0x000fe400078ef807 */
[----:B------:R-:W-:Y:S02]  /*3e30*/  SHF.R.U32.HI R7, RZ, 0xc, R15 ;  /* 0x0000000cff077819 */ /* 0x000fe4000001160f */
[----:B------:R-:W-:Y:S02]  /*3e40*/  SHF.R.U32.HI R23, RZ, 0x14, R23 ;  /* 0x00000014ff177819 */ /* 0x000fe40000011617 */
[----:B------:R-:W-:Y:S02]  /*3e50*/  LOP3.LUT R6, R6, 0x30000, R7, 0xf8, !PT ;  /* 0x0003000006067812 */ /* 0x000fe400078ef807 */
[----:B------:R-:W-:Y:S02]  /*3e60*/  SHF.R.U32.HI R22, RZ, 0x16, R22 ;  /* 0x00000016ff167819 */ /* 0x000fe40000011616 */
[----:B------:R-:W-:-:S02]  /*3e70*/  SHF.R.U32.HI R7, RZ, 0x14, R24 ;  /* 0x00000014ff077819 */ /* 0x000fc40000011618 */
[----:B------:R-:W-:Y:S02]  /*3e80*/  LOP3.LUT R24, R23, 0xc00, RZ, 0xc0, !PT ;  /* 0x00000c0017187812 */ /* 0x000fe400078ec0ff */
[----:B------:R-:W-:Y:S02]  /*3e90*/  LOP3.LUT R23, R22, 0x300, RZ, 0xc0, !PT ;  /* 0x0000030016177812 */ /* 0x000fe400078ec0ff */
[----:B------:R-:W-:Y:S02]  /*3ea0*/  LOP3.LUT R22, R7, 0xc00, RZ, 0xc0, !PT ;  /* 0x00000c0007167812 */ /* 0x000fe400078ec0ff */
[----:B------:R-:W-:Y:S02]  /*3eb0*/  SHF.R.U32.HI R7, RZ, 0xa, R35 ;  /* 0x0000000aff077819 */ /* 0x000fe40000011623 */
[----:B------:R-:W-:Y:S02]  /*3ec0*/  SHF.R.U32.HI R19, RZ, 0x10, R19 ;  /* 0x00000010ff137819 */ /* 0x000fe40000011613 */
[----:B------:R-:W-:-:S02]  /*3ed0*/  LOP3.LUT R6, R6, 0xc0000, R7, 0xf8, !PT ;  /* 0x000c000006067812 */ /* 0x000fc400078ef807 */
[----:B------:R-:W-:Y:S02]  /*3ee0*/  SHF.R.U32.HI R18, RZ, 0x12, R18 ;  /* 0x00000012ff127819 */ /* 0x000fe40000011612 */
[----:B------:R-:W-:Y:S02]  /*3ef0*/  SHF.R.U32.HI R7, RZ, 0x10, R20 ;  /* 0x00000010ff077819 */ /* 0x000fe40000011614 */
[----:B------:R-:W-:Y:S02]  /*3f00*/  SHF.R.U32.HI R21, RZ, 0x16, R21 ;  /* 0x00000016ff157819 */ /* 0x000fe40000011615 */
[----:B------:R-:W-:Y:S02]  /*3f10*/  LOP3.LUT R20, R19, 0xc000, RZ, 0xc0, !PT ;  /* 0x0000c00013147812 */ /* 0x000fe400078ec0ff */
[----:B------:R-:W-:Y:S02]  /*3f20*/  LOP3.LUT R19, R18, 0x3000, RZ, 0xc0, !PT ;  /* 0x0000300012137812 */ /* 0x000fe400078ec0ff */
[----:B------:R-:W-:-:S02]  /*3f30*/  LOP3.LUT R18, R7, 0xc000, RZ, 0xc0, !PT ;  /* 0x0000c00007127812 */ /* 0x000fc400078ec0ff */
[----:B------:R-:W-:Y:S02]  /*3f40*/  LOP3.LUT R21, R21, 0x300, RZ, 0xc0, !PT ;  /* 0x0000030015157812 */ /* 0x000fe400078ec0ff */
[----:B------:R-:W-:Y:S02]  /*3f50*/  SHF.R.U32.HI R17, RZ, 0x12, R17 ;  /* 0x00000012ff117819 */ /* 0x000fe40000011611 */
[----:B------:R-:W-:Y:S02]  /*3f60*/  SHF.R.U32.HI R7, RZ, 0x8, R33 ;  /* 0x00000008ff077819 */ /* 0x000fe40000011621 */
[----:B------:R-:W-:Y:S02]  /*3f70*/  IADD3 R2, PT, PT, R24, R21, R2 ;  /* 0x0000001518027210 */ /* 0x000fe40007ffe002 */
[----:B------:R-:W-:Y:S02]  /*3f80*/  LOP3.LUT R17, R17, 0x3000, RZ, 0xc0, !PT ;  /* 0x0000300011117812 */ /* 0x000fe400078ec0ff */
[----:B------:R-:W-:-:S02]  /*3f90*/  LOP3.LUT R6, R6, 0x300000, R7, 0xf8, !PT ;  /* 0x0030000006067812 */ /* 0x000fc400078ef807 */
[----:B------:R-:W-:Y:S02]  /*3fa0*/  SHF.R.U32.HI R7, RZ, 0xe, R15 ;  /* 0x0000000eff077819 */ /* 0x000fe4000001160f */
[----:B------:R-:W-:Y:S02]  /*3fb0*/  IADD3 R2, PT, PT, R20, R17, R2 ;  /* 0x0000001114027210 */ /* 0x000fe40007ffe002 */
[----:B------:R-:W-:Y:S02]  /*3fc0*/  LOP3.LUT R17, R7, 0x30000, RZ, 0xc0, !PT ;  /* 0x0003000007117812 */ /* 0x000fe400078ec0ff */
[----:B------:R-:W-:Y:S02]  /*3fd0*/  LEA.HI R0, R0, R29, RZ, 0x2 ;  /* 0x0000001d00007211 */ /* 0x000fe400078f10ff */
[----:B------:R-:W-:Y:S02]  /*3fe0*/  LOP3.LUT R27, R26, 0x30, RZ, 0xc0, !PT ;  /* 0x000000301a1b7812 */ /* 0x000fe400078ec0ff */
[----:B------:R-:W-:-:S02]  /*3ff0*/  LOP3.LUT R28, R28, 0xc0, RZ, 0xc0, !PT ;  /* 0x000000c01c1c7812 */ /* 0x000fc400078ec0ff */
[----:B------:R-:W-:Y:S02]  /*4000*/  SHF.R.U32.HI R7, RZ, 0x6, R34 ;  /* 0x00000006ff077819 */ /* 0x000fe40000011622 */
[----:B------:R-:W-:Y:S02]  /*4010*/  SHF.R.U32.HI R14, RZ, 0xe, R14 ;  /* 0x0000000eff0e7819 */ /* 0x000fe4000001160e */
[----:B------:R-:W-:Y:S02]  /*4020*/  SHF.R.U32.HI R16, RZ, 0xc, R16 ;  /* 0x0000000cff107819 */ /* 0x000fe40000011610 */
[----:B------:R-:W-:Y:S02]  /*4030*/  IADD3 R0, PT, PT, R28, R27, R0 ;  /* 0x0000001b1c007210 */ /* 0x000fe40007ffe000 */
[----:B------:R-:W-:Y:S02]  /*4040*/  LOP3.LUT R6, R6, 0xc00000, R7, 0xf8, !PT ;  /* 0x00c0000006067812 */ /* 0x000fe400078ef807 */
[----:B------:R-:W-:-:S02]  /*4050*/  SHF.R.U32.HI R12, RZ, 0xa, R12 ;  /* 0x0000000aff0c7819 */ /* 0x000fc4000001160c */
[----:B------:R-:W-:Y:S02]  /*4060*/  LOP3.LUT R15, R14, 0x30000, RZ, 0xc0, !PT ;  /* 0x000300000e0f7812 */ /* 0x000fe400078ec0ff */
[----:B------:R-:W-:Y:S02]  /*4070*/  LOP3.LUT R16, R16, 0xc0000, RZ, 0xc0, !PT ;  /* 0x000c000010107812 */ /* 0x000fe400078ec0ff */
[----:B------:R-:W-:Y:S02]  /*4080*/  SHF.R.U32.HI R7, RZ, 0x8, R13 ;  /* 0x00000008ff077819 */ /* 0x000fe4000001160d */
[----:B------:R-:W-:Y:S02]  /*4090*/  IADD3 R0, PT, PT, R22, R23, R0 ;  /* 0x0000001716007210 */ /* 0x000fe40007ffe000 */
[----:B------:R-:W-:Y:S02]  /*40a0*/  SHF.R.U32.HI R35, RZ, 0xc, R35 ;  /* 0x0000000cff237819 */ /* 0x000fe40000011623 */
[----:B------:R-:W-:-:S02]  /*40b0*/  LOP3.LUT R13, R12, 0x300000, RZ, 0xc0, !PT ;  /* 0x003000000c0d7812 */ /* 0x000fc400078ec0ff */
[----:B------:R-:W-:Y:S02]  /*40c0*/  IADD3 R2, PT, PT, R16, R15, R2 ;  /* 0x0000000f10027210 */ /* 0x000fe40007ffe002 */
[----:B------:R-:W-:Y:S02]  /*40d0*/  LOP3.LUT R12, R7, 0xc00000, RZ, 0xc0, !PT ;  /* 0x00c00000070c7812 */ /* 0x000fe400078ec0ff */
[----:B------:R-:W-:Y:S02]  /*40e0*/  SHF.R.U32.HI R7, RZ, 0x4, R32 ;  /* 0x00000004ff077819 */ /* 0x000fe40000011620 */
[----:B------:R-:W-:Y:S02]  /*40f0*/  IADD3 R0, PT, PT, R18, R19, R0 ;  /* 0x0000001312007210 */ /* 0x000fe40007ffe000 */
[----:B------:R-:W-:Y:S02]  /*4100*/  LOP3.LUT R35, R35, 0xc0000, RZ, 0xc0, !PT ;  /* 0x000c000023237812 */ /* 0x000fe400078ec0ff */
[----:B------:R-:W-:-:S02]  /*4110*/  SHF.R.U32.HI R33, RZ, 0xa, R33 ;  /* 0x0000000aff217819 */ /* 0x000fc40000011621 */
[----:B------:R-:W-:Y:S02]  /*4120*/  SHF.R.U32.HI R34, RZ, 0x8, R34 ;  /* 0x00000008ff227819 */ /* 0x000fe40000011622 */
[----:B------:R-:W-:Y:S02]  /*4130*/  SHF.R.U32.HI R10, RZ, 0x6, R10 ;  /* 0x00000006ff0a7819 */ /* 0x000fe4000001160a */
[----:B------:R-:W-:Y:S02]  /*4140*/  IADD3 R2, PT, PT, R12, R13, R2 ;  /* 0x0000000d0c027210 */ /* 0x000fe40007ffe002 */
[----:B------:R-:W-:Y:S02]  /*4150*/  SHF.R.U32.HI R11, RZ, 0x4, R11 ;  /* 0x00000004ff0b7819 */ /* 0x000fe4000001160b */
[----:B------:R-:W-:Y:S02]  /*4160*/  SHF.R.U32.HI R12, RZ, 0x4, R31 ;  /* 0x00000004ff0c7819 */ /* 0x000fe4000001161f */
[----:B------:R-:W-:-:S02]  /*4170*/  LOP3.LUT R6, R6, 0x3000000, R7, 0xf8, !PT ;  /* 0x0300000006067812 */ /* 0x000fc400078ef807 */
[----:B------:R-:W-:Y:S02]  /*4180*/  SHF.R.U32.HI R31, RZ, 0x2, R31 ;  /* 0x00000002ff1f7819 */ /* 0x000fe4000001161f */
[----:B------:R-:W-:Y:S02]  /*4190*/  IADD3 R0, PT, PT, R35, R17, R0 ;  /* 0x0000001123007210 */ /* 0x000fe40007ffe000 */
[----:B------:R-:W-:Y:S02]  /*41a0*/  LOP3.LUT R33, R33, 0x300000, RZ, 0xc0, !PT ;  /* 0x0030000021217812 */ /* 0x000fe400078ec0ff */
[----:B------:R-:W-:Y:S02]  /*41b0*/  LOP3.LUT R34, R34, 0xc00000, RZ, 0xc0, !PT ;  /* 0x00c0000022227812 */ /* 0x000fe400078ec0ff */
[----:B------:R-:W-:Y:S02]  /*41c0*/  SHF.R.U32.HI R32, RZ, 0x6, R32 ;  /* 0x00000006ff207819 */ /* 0x000fe40000011620 */
[----:B------:R-:W-:-:S02]  /*41d0*/  LOP3.LUT R7, R10, 0x3000000, RZ, 0xc0, !PT ;  /* 0x030000000a077812 */ /* 0x000fc400078ec0ff */
[----:B------:R-:W-:Y:S02]  /*41e0*/  LOP3.LUT R10, R11, 0xc000000, RZ, 0xc0, !PT ;  /* 0x0c0000000b0a7812 */ /* 0x000fe400078ec0ff */
[----:B------:R-:W-:Y:S02]  /*41f0*/  LOP3.LUT R31, R6, 0xc000000, R31, 0xf8, !PT ;  /* 0x0c000000061f7812 */ /* 0x000fe400078ef81f */
[----:B------:R-:W-:Y:S02]  /*4200*/  IADD3 R0, PT, PT, R34, R33, R0 ;  /* 0x0000002122007210 */ /* 0x000fe40007ffe000 */
[----:B------:R-:W-:Y:S02]  /*4210*/  LOP3.LUT R11, R32, 0x3000000, RZ, 0xc0, !PT ;  /* 0x03000000200b7812 */ /* 0x000fe400078ec0ff */
[----:B------:R-:W-:Y:S02]  /*4220*/  LOP3.LUT R12, R12, 0xc000000, RZ, 0xc0, !PT ;  /* 0x0c0000000c0c7812 */ /* 0x000fe400078ec0ff */
[----:B------:R-:W-:-:S02]  /*4230*/  SHF.R.U32.HI R9, RZ, 0x2, R9 ;  /* 0x00000002ff097819 */ /* 0x000fc40000011609 */
[----:B------:R-:W-:Y:S02]  /*4240*/  SHF.R.U32.HI R6, RZ, 0x2, R30 ;  /* 0x00000002ff067819 */ /* 0x000fe4000001161e */
[----:B------:R-:W-:Y:S02]  /*4250*/  IADD3 R2, PT, PT, R10, R7, R2 ;  /* 0x000000070a027210 */ /* 0x000fe40007ffe002 */
[C---:B------:R-:W-:Y:S01]  /*4260*/  LOP3.LUT R10, R36.reuse, 0xc0000000, RZ, 0xc0, !PT ;  /* 0xc0000000240a7812 */ /* 0x040fe200078ec0ff */
[----:B------:R-:W-:Y:S01]  /*4270*/  IMAD.SHL.U32 R36, R36, 0x4, RZ ;  /* 0x0000000424247824 */ /* 0x000fe200078e00ff */
[----:B------:R-:W-:Y:S02]  /*4280*/  IADD3 R0, PT, PT, R12, R11, R0 ;  /* 0x0000000b0c007210 */ /* 0x000fe40007ffe000 */
[----:B------:R-:W-:Y:S02]  /*4290*/  LOP3.LUT R8, R8, 0xc0000000, RZ, 0xc0, !PT ;  /* 0xc000000008087812 */ /* 0x000fe400078ec0ff */
[----:B------:R-:W-:-:S02]  /*42a0*/  LOP3.LUT R9, R9, 0x30000000, RZ, 0xc0, !PT ;  /* 0x3000000009097812 */ /* 0x000fc400078ec0ff */
[----:B------:R-:W-:Y:S02]  /*42b0*/  LOP3.LUT R7, R6, 0x30000000, RZ, 0xc0, !PT ;  /* 0x3000000006077812 */ /* 0x000fe400078ec0ff */
[----:B------:R-:W-:Y:S02]  /*42c0*/  LOP3.LUT R31, R31, 0x30000000, R30, 0xf8, !PT ;  /* 0x300000001f1f7812 */ /* 0x000fe400078ef81e */
[----:B------:R-:W-:Y:S02]  /*42d0*/  IADD3 R9, PT, PT, R8, R9, R2 ;  /* 0x0000000908097210 */ /* 0x000fe40007ffe002 */
[----:B------:R-:W-:Y:S02]  /*42e0*/  IADD3 R7, PT, PT, R10, R7, R0 ;  /* 0x000000070a077210 */ /* 0x000fe40007ffe000 */
[----:B------:R-:W-:Y:S01]  /*42f0*/  LOP3.LUT R31, R31, 0xc0000000, R36, 0xf8, !PT ;  /* 0xc00000001f1f7812 */ /* 0x000fe200078ef824 */
[----:B------:R-:W-:Y:S04]  /*4300*/  STG.E desc[UR4][R4.64+0x8], R37 ;  /* 0x0000082504007986 */ /* 0x000fe8000c101904 */
[----:B------:R-:W-:Y:S04]  /*4310*/  STG.E desc[UR4][R4.64+0x78], R9 ;  /* 0x0000780904007986 */ /* 0x000fe8000c101904 */
[----:B------:R-:W-:Y:S04]  /*4320*/  STG.E desc[UR4][R4.64+0x7c], R7 ;  /* 0x00007c0704007986 */ /* 0x000fe8000c101904 */
[----:B------:R-:W-:Y:S04]  /*4330*/  STG.E desc[UR4][R4.64+0xc], R3 ;  /* 0x00000c0304007986 */ /* 0x000fe8000c101904 */
[----:B------:R-:W-:Y:S01]  /*4340*/  STG.E desc[UR4][R4.64+0x74], R31 ;  /* 0x0000741f04007986 */ /* 0x000fe2000c101904 */
[----:B------:R-:W-:Y:S05]  /*4350*/  EXIT ;  /* 0x000000000000794d */ /* 0x000fea0003800000 */
.L_x_2:
        /* <DEDUP_REMOVED lines=10> */
.L_x_6:


//--------------------- .text._Z22interleave_kernel_1bitPKjPj --------------------------
	.section	.text._Z22interleave_kernel_1bitPKjPj,"ax",@progbits
	.align	128
        .global         _Z22interleave_kernel_1bitPKjPj
        .type           _Z22interleave_kernel_1bitPKjPj,@function
        .size           _Z22interleave_kernel_1bitPKjPj,(.L_x_7 - _Z22interleave_kernel_1bitPKjPj)
        .other          _Z22interleave_kernel_1bitPKjPj,@"STO_CUDA_ENTRY STV_DEFAULT"
_Z22interleave_kernel_1bitPKjPj:
.text._Z22interleave_kernel_1bitPKjPj:
        /* <DEDUP_REMOVED lines=40> */
[----:B------:R0:W5:Y:S01]  /*0280*/  LDG.E.CONSTANT R34, desc[UR4][R34.64+0x7c] ;  /* 0x00007c0422227981 */ /* 0x000162000c1e9900 */
        /* <DEDUP_REMOVED lines=60> */
[----:B0-----:R-:W-:Y:S02]  /*0650*/  LOP3.LUT R35, R2, 0x40000000, R3, 0xf8, !PT ;  /* 0x4000000002237812 */ /* 0x001fe400078ef803 */
[----:B------:R-:W0:Y:S01]  /*0660*/  LDC.64 R2, c[0x0][0x388] ;  /* 0x0000e200ff027b82 */ /* 0x000e220000000a00 */
[----:B------:R-:W-:-:S04]  /*0670*/  SHF.R.U32.HI R36, RZ, 0x1, R0 ;  /* 0x00000001ff247819 */ /* 0x000fc80000011600 */
[----:B------:R-:W-:Y:S01]  /*0680*/  LOP3.LUT R36, R36, 0x2, RZ, 0xc0, !PT ;  /* 0x0000000224247812 */ /* 0x000fe200078ec0ff */
[----:B0-----:R-:W-:-:S04]  /*0690*/  IMAD.WIDE R2, R37, 0x4, R2 ;  /* 0x0000000425027825 */ /* 0x001fc800078e0202 */
[----:B------:R-:W-:Y:S01]  /*06a0*/  IMAD R37, R34, -0x80000000, R35 ;  /* 0x8000000022257824 */ /* 0x000fe200078e0223 */
        /* <DEDUP_REMOVED lines=1892> */
[----:B------:R-:W-:-:S04]  /*7cf0*/  SHF.R.U32.HI R0, RZ, 0x1e, R0 ;  /* 0x0000001eff007819 */ /* 0x000fc80000011600 */
[----:B------:R-:W-:Y:S01]  /*7d00*/  LOP3.LUT R35, R35, 0x80000, R36, 0xf8, !PT ;  /* 0x0008000023237812 */ /* 0x000fe200078ef824 */
[----:B------:R-:W-:Y:S01]  /*7d10*/  IMAD.SHL.U32 R36, R23, 0x80000, RZ ;  /* 0x0008000017247824 */ /* 0x000fe200078e00ff */
[----:B------:R0:W-:Y:S01]  /*7d20*/  STG.E desc[UR4][R2.64+0x78], R37 ;  /* 0x0000782502007986 */ /* 0x0001e2000c101904 */
[----:B------:R-:W-:-:S03]  /*7d30*/  SHF.R.U32.HI R5, RZ, 0x1d, R5 ;  /* 0x0000001dff057819 */ /* 0x000fc60000011605 */
[----:B------:R-:W-:Y:S01]  /*7d40*/  LOP3.LUT R35, R35, 0x100000, R36, 0xf8, !PT ;  /* 0x0010000023237812 */ /* 0x000fe200078ef824 */
[----:B------:R-:W-:Y:S01]  /*7d50*/  IMAD.SHL.U32 R36, R24, 0x100000, RZ ;  /* 0x0010000018247824 */ /* 0x000fe200078e00ff */
[----:B------:R-:W-:Y:S02]  /*7d60*/  SHF.R.U32.HI R6, RZ, 0x1c, R6 ;  /* 0x0000001cff067819 */ /* 0x000fe40000011606 */
[----:B------:R-:W-:Y:S02]  /*7d70*/  SHF.R.U32.HI R7, RZ, 0x1b, R7 ;  /* 0x0000001bff077819 */ /* 0x000fe40000011607 */
[----:B0-----:R-:W-:Y:S02]  /*7d80*/  LOP3.LUT R37, R0, 0x2, RZ, 0xc0, !PT ;  /* 0x0000000200257812 */ /* 0x001fe400078ec0ff */
[----:B------:R-:W-:Y:S01]  /*7d90*/  LOP3.LUT R35, R35, 0x200000, R36, 0xf8, !PT ;  /* 0x0020000023237812 */ /* 0x000fe200078ef824 */
[----:B------:R-:W-:Y:S01]  /*7da0*/  IMAD.SHL.U32 R36, R25, 0x200000, RZ ;  /* 0x0020000019247824 */ /* 0x000fe200078e00ff */
[----:B------:R-:W-:-:S02]  /*7db0*/  LEA.HI R37, R4, R37, RZ, 0x1 ;  /* 0x0000002504257211 */ /* 0x000fc400078f08ff */
[----:B------:R-:W-:Y:S02]  /*7dc0*/  LOP3.LUT R0, R5, 0x4, RZ, 0xc0, !PT ;  /* 0x0000000405007812 */ /* 0x000fe400078ec0ff */
[----:B------:R-:W-:Y:S02]  /*7dd0*/  LOP3.LUT R6, R6, 0x8, RZ, 0xc0, !PT ;  /* 0x0000000806067812 */ /* 0x000fe400078ec0ff */
[----:B------:R-:W-:Y:S02]  /*7de0*/  SHF.R.U32.HI R8, RZ, 0x1a, R8 ;  /* 0x0000001aff087819 */ /* 0x000fe40000011608 */
[----:B------:R-:W-:Y:S02]  /*7df0*/  IADD3 R0, PT, PT, R6, R0, R37 ;  /* 0x0000000006007210 */ /* 0x000fe40007ffe025 */
[----:B------:R-:W-:Y:S02]  /*7e00*/  LOP3.LUT R7, R7, 0x10, RZ, 0xc0, !PT ;  /* 0x0000001007077812 */ /* 0x000fe400078ec0ff */
[----:B------:R-:W-:-:S02]  /*7e10*/  LOP3.LUT R8, R8, 0x20, RZ, 0xc0, !PT ;  /* 0x0000002008087812 */ /* 0x000fc400078ec0ff */
[----:B------:R-:W-:Y:S02]  /*7e20*/  SHF.R.U32.HI R9, RZ, 0x19, R9 ;  /* 0x00000019ff097819 */ /* 0x000fe40000011609 */
[----:B------:R-:W-:Y:S02]  /*7e30*/  SHF.R.U32.HI R10, RZ, 0x18, R10 ;  /* 0x00000018ff0a7819 */ /* 0x000fe4000001160a */
[----:B------:R-:W-:Y:S01]  /*7e40*/  LOP3.LUT R35, R35, 0x400000, R36, 0xf8, !PT ;  /* 0x0040000023237812 */ /* 0x000fe200078ef824 */
[----:B------:R-:W-:Y:S01]  /*7e50*/  IMAD.SHL.U32 R36, R26, 0x400000, RZ ;  /* 0x004000001a247824 */ /* 0x000fe200078e00ff */
        /* <DEDUP_REMOVED lines=12> */
[----:B------:R-:W-:Y:S02]  /*7f20*/  IADD3 R0, PT, PT, R12, R11, R0 ;  /* 0x0000000b0c007210 */ /* 0x000fe40007ffe000 */
[----:B------:R-:W-:Y:S02]  /*7f30*/  LOP3.LUT R13, R13, 0x400, RZ, 0xc0, !PT ;  /* 0x000004000d0d7812 */ /* 0x000fe400078ec0ff */
[----:B------:R-:W-:Y:S02]  /*7f40*/  LOP3.LUT R14, R14, 0x800, RZ, 0xc0, !PT ;  /* 0x000008000e0e7812 */ /* 0x000fe400078ec0ff */
[----:B------:R-:W-:-:S02]  /*7f50*/  SHF.R.U32.HI R15, RZ, 0x13, R15 ;  /* 0x00000013ff0f7819 */ /* 0x000fc4000001160f */
[----:B------:R-:W-:Y:S02]  /*7f60*/  SHF.R.U32.HI R16, RZ, 0x12, R16 ;  /* 0x00000012ff107819 */ /* 0x000fe40000011610 */
[----:B------:R-:W-:Y:S01]  /*7f70*/  LOP3.LUT R35, R35, 0x1000000, R36, 0xf8, !PT ;  /* 0x0100000023237812 */ /* 0x000fe200078ef824 */
[----:B------:R-:W-:Y:S01]  /*7f80*/  IMAD.SHL.U32 R36, R28, 0x1000000, RZ ;  /* 0x010000001c247824 */ /* 0x000fe200078e00ff */
        /* <DEDUP_REMOVED lines=12> */
[----:B------:R-:W-:Y:S02]  /*8050*/  IADD3 R0, PT, PT, R18, R17, R0 ;  /* 0x0000001112007210 */ /* 0x000fe40007ffe000 */
[----:B------:R-:W-:Y:S02]  /*8060*/  LOP3.LUT R19, R19, 0x10000, RZ, 0xc0, !PT ;  /* 0x0001000013137812 */ /* 0x000fe400078ec0ff */
[----:B------:R-:W-:Y:S02]  /*8070*/  LOP3.LUT R20, R20, 0x20000, RZ, 0xc0, !PT ;  /* 0x0002000014147812 */ /* 0x000fe400078ec0ff */
[----:B------:R-:W-:Y:S02]  /*8080*/  SHF.R.U32.HI R21, RZ, 0xd, R21 ;  /* 0x0000000dff157819 */ /* 0x000fe40000011615 */
[----:B------:R-:W-:-:S02]  /*8090*/  SHF.R.U32.HI R22, RZ, 0xc, R22 ;  /* 0x0000000cff167819 */ /* 0x000fc40000011616 */
[----:B------:R-:W-:Y:S01]  /*80a0*/  LOP3.LUT R35, R35, 0x4000000, R36, 0xf8, !PT ;  /* 0x0400000023237812 */ /* 0x000fe200078ef824 */
[----:B------:R-:W-:Y:S01]  /*80b0*/  IMAD.SHL.U32 R36, R30, 0x4000000, RZ ;  /* 0x040000001e247824 */ /* 0x000fe200078e00ff */
        /* <DEDUP_REMOVED lines=12> */
[----:B------:R-:W-:Y:S02]  /*8180*/  IADD3 R0, PT, PT, R24, R23, R0 ;  /* 0x0000001718007210 */ /* 0x000fe40007ffe000 */
[----:B------:R-:W-:Y:S02]  /*8190*/  LOP3.LUT R25, R25, 0x400000, RZ, 0xc0, !PT ;  /* 0x0040000019197812 */ /* 0x000fe400078ec0ff */
[----:B------:R-:W-:Y:S02]  /*81a0*/  LOP3.LUT R26, R26, 0x800000, RZ, 0xc0, !PT ;  /* 0x008000001a1a7812 */ /* 0x000fe400078ec0ff */
[----:B------:R-:W-:Y:S02]  /*81b0*/  SHF.R.U32.HI R27, RZ, 0x7, R27 ;  /* 0x00000007ff1b7819 */ /* 0x000fe4000001161b */
[----:B------:R-:W-:Y:S02]  /*81c0*/  SHF.R.U32.HI R28, RZ, 0x6, R28 ;  /* 0x00000006ff1c7819 */ /* 0x000fe4000001161c */
[----:B------:R-:W-:Y:S01]  /*81d0*/  LOP3.LUT R35, R35, 0x10000000, R36, 0xf8, !PT ;  /* 0x1000000023237812 */ /* 0x000fe200078ef824 */
[----:B------:R-:W-:Y:S01]  /*81e0*/  IMAD.SHL.U32 R36, R32, 0x10000000, RZ ;  /* 0x1000000020247824 */ /* 0x000fe200078e00ff */
[----:B------:R-:W-:-:S02]  /*81f0*/  IADD3 R0, PT, PT, R26, R25, R0 ;  /* 0x000000191a007210 */ /* 0x000fc40007ffe000 */
        /* <DEDUP_REMOVED lines=11> */
[----:B------:R-:W-:Y:S02]  /*82b0*/  IADD3 R0, PT, PT, R30, R29, R0 ;  /* 0x0000001d1e007210 */ /* 0x000fe40007ffe000 */
[----:B------:R-:W-:-:S02]  /*82c0*/  LOP3.LUT R31, R31, 0x10000000, RZ, 0xc0, !PT ;  /* 0x100000001f1f7812 */ /* 0x000fc400078ec0ff */
[----:B------:R-:W-:Y:S02]  /*82d0*/  LOP3.LUT R32, R32, 0x20000000, RZ, 0xc0, !PT ;  /* 0x2000000020207812 */ /* 0x000fe400078ec0ff */
[----:B------:R-:W-:Y:S02]  /*82e0*/  SHF.R.U32.HI R33, RZ, 0x1, R33 ;  /* 0x00000001ff217819 */ /* 0x000fe40000011621 */
[----:B------:R-:W-:Y:S01]  /*82f0*/  LOP3.LUT R35, R35, 0x40000000, R36, 0xf8, !PT ;  /* 0x4000000023237812 */ /* 0x000fe200078ef824 */
[----:B------:R-:W-:Y:S01]  /*8300*/  IMAD.SHL.U32 R36, R34, 0x40000000, RZ ;  /* 0x4000000022247824 */ /* 0x000fe200078e00ff */
[----:B------:R-:W-:Y:S02]  /*8310*/  IADD3 R0, PT, PT, R32, R31, R0 ;  /* 0x0000001f20007210 */ /* 0x000fe40007ffe000 */
[----:B------:R-:W-:Y:S02]  /*8320*/  LOP3.LUT R34, R34, 0x80000000, RZ, 0xc0, !PT ;  /* 0x8000000022227812 */ /* 0x000fe400078ec0ff */
[----:B------:R-:W-:-:S02]  /*8330*/  LOP3.LUT R33, R33, 0x40000000, RZ, 0xc0, !PT ;  /* 0x4000000021217812 */ /* 0x000fc400078ec0ff */
[----:B------:R-:W-:Y:S02]  /*8340*/  LOP3.LUT R35, R35, 0x80000000, R36, 0xf8, !PT ;  /* 0x8000000023237812 */ /* 0x000fe400078ef824 */
[----:B------:R-:W-:-:S03]  /*8350*/  IADD3 R33, PT, PT, R34, R33, R0 ;  /* 0x0000002122217210 */ /* 0x000fc60007ffe000 */
[----:B------:R-:W-:Y:S04]  /*8360*/  STG.E desc[UR4][R2.64+0x4], R35 ;  /* 0x0000042302007986 */ /* 0x000fe8000c101904 */
[----:B------:R-:W-:Y:S01]  /*8370*/  STG.E desc[UR4][R2.64+0x7c], R33 ;  /* 0x00007c2102007986 */ /* 0x000fe2000c101904 */
[----:B------:R-:W-:Y:S05]  /*8380*/  EXIT ;  /* 0x000000000000794d */ /* 0x000fea0003800000 */
.L_x_3:
        /* <DEDUP_REMOVED lines=15> */
.L_x_7:


//--------------------- .nv.shared.reserved.0     --------------------------
	.section	.nv.shared.reserved.0,"aw",@nobits
	.weak		__nv_reservedSMEM_offset_0_alias
	.size		__nv_reservedSMEM_offset_0_alias, 0, 64
	.other		__nv_reservedSMEM_offset_0_alias,@"STO_CUDA_RESERVED_SHARED STV_DEFAULT"
__nv_reservedSMEM_offset_0_alias:
	.zero		0
	.zero		64


//--------------------- .nv.constant0._Z22interleave_kernel_8bitPKjPj --------------------------
	.section	.nv.constant0._Z22interleave_kernel_8bitPKjPj,"a",@progbits
	.sectionflags	@""
	.align	4
.nv.constant0._Z22interleave_kernel_8bitPKjPj:
	.zero		912


//--------------------- .nv.constant0._Z22interleave_kernel_4bitPKjPj --------------------------
	.section	.nv.constant0._Z22interleave_kernel_4bitPKjPj,"a",@progbits
	.sectionflags	@""
	.align	4
.nv.constant0._Z22interleave_kernel_4bitPKjPj:
	.zero		912


//--------------------- .nv.constant0._Z22interleave_kernel_2bitPKjPj --------------------------
	.section	.nv.constant0._Z22interleave_kernel_2bitPKjPj,"a",@progbits
	.sectionflags	@""
	.align	4
.nv.constant0._Z22interleave_kernel_2bitPKjPj:
	.zero		912


//--------------------- .nv.constant0._Z22interleave_kernel_1bitPKjPj --------------------------
	.section	.nv.constant0._Z22interleave_kernel_1bitPKjPj,"a",@progbits
	.sectionflags	@""
	.align	4
.nv.constant0._Z22interleave_kernel_1bitPKjPj:
	.zero		912


//--------------------- SYMBOLS --------------------------

	.type		.nv.reservedSmem.offset0,@object
	.size		.nv.reservedSmem.offset0,0x4
